	.target	sm_100a

	.elftype	@"ET_EXEC"


//--------------------- .note.nv.tkinfo           --------------------------
	.section	.note.nv.tkinfo,"",@"SHT_NOTE"
	.sectionflags	@"SHF_NOTE_NV_TKINFO"
	.tkinfo
        /*0018*/ 	.word	0x00000002
        /*0030*/ 	.string	""
        /*0030*/ 	.string	"ptxas"
        /*0030*/ 	.string	"Cuda compilation tools, release 13.0, V13.0.88"
        /*0030*/ 	.string	"Build cuda_13.0.r13.0/compiler.36424714_0"
        /*0030*/ 	.string	"-arch sm_100a -m 64 "



//--------------------- .note.nv.cuinfo           --------------------------
	.section	.note.nv.cuinfo,"",@"SHT_NOTE"
	.sectionflags	@"SHF_NOTE_NV_CUINFO"
        /*0018*/ 	.short	0x0002
        /*001a*/ 	.short	0x0064
        /*001c*/ 	.short	0x0082
	.zero		2


//--------------------- .nv.info                  --------------------------
	.section	.nv.info,"",@"SHT_CUDA_INFO"
	.align	4


	//----- nvinfo : EIATTR_REGCOUNT
	.align		4
        /*0000*/ 	.byte	0x04, 0x2f
        /*0002*/ 	.short	(.L_19 - .L_18)
	.align		4
.L_18:
        /*0004*/ 	.word	index@(_ZN7cutlass13device_kernelINS_4gemm6kernel13GemmUniversalIN4cute5tupleIJiiiiEEENS1_10collective13CollectiveMmaINS1_35MainloopSm100TmaUmmaWarpSpecializedILi13ELi2ELi4ENS5_IJNS4_1CILi4EEENSA_ILi2EEENSA_ILi1EEEEEEEENS5_IJNSA_ILi64EEESG_SG_EEENS_6half_tENS5_IJlSD_lEEESI_SJ_NS4_8TiledMMAINS4_8MMA_AtomIJNS4_20SM100_MMA_F16BF16_SSISI_SI_fLi64ELi64ELNS4_4UMMA5MajorE0ELSO_0ELNSN_7ScaleInE0ELSP_0EEEEEENS4_6LayoutINS5_IJSD_SD_SD_EEENS5_IJNSA_ILi0EEESU_SU_EEEEENS5_IJNS4_10UnderscoreESX_SX_EEEEENS4_23SM90_TMA_LOAD_MULTICASTENS4_14ComposedLayoutINS4_7SwizzleILi3ELi4ELi3EEENS4_18smem_ptr_flag_bitsILi16EEENSS_INS5_IJNSA_ILi8EEESG_EEENS5_IJSG_SD_EEEEEEEvNS4_8identityES10_S1A_vS1B_EENS_8epilogue10collective18CollectiveEpilogueINS1D_23Sm100TmaWarpSpecializedILi3ELi2ELi16ELb1ELb0EEEJSH_NS5_IJNSS_ISG_SD_EENSS_INSA_ILi32EEESD_EEEEESI_SJ_SI_SJ_NS1D_6fusion15FusionCallbacksIS1H_NS1M_17LinearCombinationISI_fSI_fLNS_15FloatRoundStyleE2EEESH_S1L_JEEENS4_5SM1004TMEM4LOAD26SM100_TMEM_LOAD_16dp256b4xENS4_13SM90_TMA_LOADENS11_INS12_ILi2ELi4ELi3EEES15_NSS_INS5_IJS16_S1J_EEENS5_IJS1J_SD_EEEEEEENS4_17SM75_U32x4_LDSM_NENS4_14SM90_TMA_STOREES21_NS4_17SM90_U32x4_STSM_NENS4_39AutoVectorizingCopyWithAssumedAlignmentILi128EEEEEEvvEEEEvNT_6ParamsE)
        /*0008*/ 	.word	0x00000045


	//----- nvinfo : EIATTR_FRAME_SIZE
	.align		4
.L_19:
        /*000c*/ 	.byte	0x04, 0x11
        /*000e*/ 	.short	(.L_21 - .L_20)
	.align		4
.L_20:
        /*0010*/ 	.word	index@($__internal_2_$__cuda_sm10x_tcgen05_guardrail_trap_unallocated_columns_being_dealloced)
        /*0014*/ 	.word	0x00000000


	//----- nvinfo : EIATTR_FRAME_SIZE
	.align		4
.L_21:
        /*0018*/ 	.byte	0x04, 0x11
        /*001a*/ 	.short	(.L_23 - .L_22)
	.align		4
.L_22:
        /*001c*/ 	.word	index@($__internal_1_$__cuda_sm10x_tcgen05_guardrail_trap_phase_invalid_during_alloc)
        /*0020*/ 	.word	0x00000000


	//----- nvinfo : EIATTR_FRAME_SIZE
	.align		4
.L_23:
        /*0024*/ 	.byte	0x04, 0x11
        /*0026*/ 	.short	(.L_25 - .L_24)
	.align		4
.L_24:
        /*0028*/ 	.word	index@($__internal_0_$__cuda_sm10x_tcgen05_guardrail_trap_col_being_dealloced_not_returned_by_alloc)
        /*002c*/ 	.word	0x00000000


	//----- nvinfo : EIATTR_FRAME_SIZE
	.align		4
.L_25:
        /*0030*/ 	.byte	0x04, 0x11
        /*0032*/ 	.short	(.L_27 - .L_26)
	.align		4
.L_26:
        /*0034*/ 	.word	index@(_ZN7cutlass13device_kernelINS_4gemm6kernel13GemmUniversalIN4cute5tupleIJiiiiEEENS1_10collective13CollectiveMmaINS1_35MainloopSm100TmaUmmaWarpSpecializedILi13ELi2ELi4ENS5_IJNS4_1CILi4EEENSA_ILi2EEENSA_ILi1EEEEEEEENS5_IJNSA_ILi64EEESG_SG_EEENS_6half_tENS5_IJlSD_lEEESI_SJ_NS4_8TiledMMAINS4_8MMA_AtomIJNS4_20SM100_MMA_F16BF16_SSISI_SI_fLi64ELi64ELNS4_4UMMA5MajorE0ELSO_0ELNSN_7ScaleInE0ELSP_0EEEEEENS4_6LayoutINS5_IJSD_SD_SD_EEENS5_IJNSA_ILi0EEESU_SU_EEEEENS5_IJNS4_10UnderscoreESX_SX_EEEEENS4_23SM90_TMA_LOAD_MULTICASTENS4_14ComposedLayoutINS4_7SwizzleILi3ELi4ELi3EEENS4_18smem_ptr_flag_bitsILi16EEENSS_INS5_IJNSA_ILi8EEESG_EEENS5_IJSG_SD_EEEEEEEvNS4_8identityES10_S1A_vS1B_EENS_8epilogue10collective18CollectiveEpilogueINS1D_23Sm100TmaWarpSpecializedILi3ELi2ELi16ELb1ELb0EEEJSH_NS5_IJNSS_ISG_SD_EENSS_INSA_ILi32EEESD_EEEEESI_SJ_SI_SJ_NS1D_6fusion15FusionCallbacksIS1H_NS1M_17LinearCombinationISI_fSI_fLNS_15FloatRoundStyleE2EEESH_S1L_JEEENS4_5SM1004TMEM4LOAD26SM100_TMEM_LOAD_16dp256b4xENS4_13SM90_TMA_LOADENS11_INS12_ILi2ELi4ELi3EEES15_NSS_INS5_IJS16_S1J_EEENS5_IJS1J_SD_EEEEEEENS4_17SM75_U32x4_LDSM_NENS4_14SM90_TMA_STOREES21_NS4_17SM90_U32x4_STSM_NENS4_39AutoVectorizingCopyWithAssumedAlignmentILi128EEEEEEvvEEEEvNT_6ParamsE)
        /*0038*/ 	.word	0x00000000


	//----- nvinfo : EIATTR_MIN_STACK_SIZE
	.align		4
.L_27:
        /*003c*/ 	.byte	0x04, 0x12
        /*003e*/ 	.short	(.L_29 - .L_28)
	.align		4
.L_28:
        /*0040*/ 	.word	index@(_ZN7cutlass13device_kernelINS_4gemm6kernel13GemmUniversalIN4cute5tupleIJiiiiEEENS1_10collective13CollectiveMmaINS1_35MainloopSm100TmaUmmaWarpSpecializedILi13ELi2ELi4ENS5_IJNS4_1CILi4EEENSA_ILi2EEENSA_ILi1EEEEEEEENS5_IJNSA_ILi64EEESG_SG_EEENS_6half_tENS5_IJlSD_lEEESI_SJ_NS4_8TiledMMAINS4_8MMA_AtomIJNS4_20SM100_MMA_F16BF16_SSISI_SI_fLi64ELi64ELNS4_4UMMA5MajorE0ELSO_0ELNSN_7ScaleInE0ELSP_0EEEEEENS4_6LayoutINS5_IJSD_SD_SD_EEENS5_IJNSA_ILi0EEESU_SU_EEEEENS5_IJNS4_10UnderscoreESX_SX_EEEEENS4_23SM90_TMA_LOAD_MULTICASTENS4_14ComposedLayoutINS4_7SwizzleILi3ELi4ELi3EEENS4_18smem_ptr_flag_bitsILi16EEENSS_INS5_IJNSA_ILi8EEESG_EEENS5_IJSG_SD_EEEEEEEvNS4_8identityES10_S1A_vS1B_EENS_8epilogue10collective18CollectiveEpilogueINS1D_23Sm100TmaWarpSpecializedILi3ELi2ELi16ELb1ELb0EEEJSH_NS5_IJNSS_ISG_SD_EENSS_INSA_ILi32EEESD_EEEEESI_SJ_SI_SJ_NS1D_6fusion15FusionCallbacksIS1H_NS1M_17LinearCombinationISI_fSI_fLNS_15FloatRoundStyleE2EEESH_S1L_JEEENS4_5SM1004TMEM4LOAD26SM100_TMEM_LOAD_16dp256b4xENS4_13SM90_TMA_LOADENS11_INS12_ILi2ELi4ELi3EEES15_NSS_INS5_IJS16_S1J_EEENS5_IJS1J_SD_EEEEEEENS4_17SM75_U32x4_LDSM_NENS4_14SM90_TMA_STOREES21_NS4_17SM90_U32x4_STSM_NENS4_39AutoVectorizingCopyWithAssumedAlignmentILi128EEEEEEvvEEEEvNT_6ParamsE)
        /*0044*/ 	.word	0x00000000
.L_29:


//--------------------- .nv.compat                --------------------------
	.section	.nv.compat,"",@"SHT_CUDA_COMPAT_INFO"
	.align	4
        /*0000*/ 	.byte	0x02, 0x09, 0x01, 0x00, 0x02, 0x02, 0x02, 0x00, 0x02, 0x05, 0x05, 0x00, 0x03, 0x07, 0x01, 0x01
        /*0010*/ 	.byte	0x02, 0x03, 0x01, 0x00, 0x02, 0x06, 0x01, 0x00, 0x04, 0x0b, 0x08, 0x00, 0x09, 0x00, 0x00, 0x00
        /*0020*/ 	.byte	0x00, 0x00, 0x00, 0x00


//--------------------- .nv.info._ZN7cutlass13device_kernelINS_4gemm6kernel13GemmUniversalIN4cute5tupleIJiiiiEEENS1_10collective13CollectiveMmaINS1_35MainloopSm100TmaUmmaWarpSpecializedILi13ELi2ELi4ENS5_IJNS4_1CILi4EEENSA_ILi2EEENSA_ILi1EEEEEEEENS5_IJNSA_ILi64EEESG_SG_EEENS_6half_tENS5_IJlSD_lEEESI_SJ_NS4_8TiledMMAINS4_8MMA_AtomIJNS4_20SM100_MMA_F16BF16_SSISI_SI_fLi64ELi64ELNS4_4UMMA5MajorE0ELSO_0ELNSN_7ScaleInE0ELSP_0EEEEEENS4_6LayoutINS5_IJSD_SD_SD_EEENS5_IJNSA_ILi0EEESU_SU_EEEEENS5_IJNS4_10UnderscoreESX_SX_EEEEENS4_23SM90_TMA_LOAD_MULTICASTENS4_14ComposedLayoutINS4_7SwizzleILi3ELi4ELi3EEENS4_18smem_ptr_flag_bitsILi16EEENSS_INS5_IJNSA_ILi8EEESG_EEENS5_IJSG_SD_EEEEEEEvNS4_8identityES10_S1A_vS1B_EENS_8epilogue10collective18CollectiveEpilogueINS1D_23Sm100TmaWarpSpecializedILi3ELi2ELi16ELb1ELb0EEEJSH_NS5_IJNSS_ISG_SD_EENSS_INSA_ILi32EEESD_EEEEESI_SJ_SI_SJ_NS1D_6fusion15FusionCallbacksIS1H_NS1M_17LinearCombinationISI_fSI_fLNS_15FloatRoundStyleE2EEESH_S1L_JEEENS4_5SM1004TMEM4LOAD26SM100_TMEM_LOAD_16dp256b4xENS4_13SM90_TMA_LOADENS11_INS12_ILi2ELi4ELi3EEES15_NSS_INS5_IJS16_S1J_EEENS5_IJS1J_SD_EEEEEEENS4_17SM75_U32x4_LDSM_NENS4_14SM90_TMA_STOREES21_NS4_17SM90_U32x4_STSM_NENS4_39AutoVectorizingCopyWithAssumedAlignmentILi128EEEEEEvvEEEEvNT_6ParamsE --------------------------
	.section	.nv.info._ZN7cutlass13device_kernelINS_4gemm6kernel13GemmUniversalIN4cute5tupleIJiiiiEEENS1_10collective13CollectiveMmaINS1_35MainloopSm100TmaUmmaWarpSpecializedILi13ELi2ELi4ENS5_IJNS4_1CILi4EEENSA_ILi2EEENSA_ILi1EEEEEEEENS5_IJNSA_ILi64EEESG_SG_EEENS_6half_tENS5_IJlSD_lEEESI_SJ_NS4_8TiledMMAINS4_8MMA_AtomIJNS4_20SM100_MMA_F16BF16_SSISI_SI_fLi64ELi64ELNS4_4UMMA5MajorE0ELSO_0ELNSN_7ScaleInE0ELSP_0EEEEEENS4_6LayoutINS5_IJSD_SD_SD_EEENS5_IJNSA_ILi0EEESU_SU_EEEEENS5_IJNS4_10UnderscoreESX_SX_EEEEENS4_23SM90_TMA_LOAD_MULTICASTENS4_14ComposedLayoutINS4_7SwizzleILi3ELi4ELi3EEENS4_18smem_ptr_flag_bitsILi16EEENSS_INS5_IJNSA_ILi8EEESG_EEENS5_IJSG_SD_EEEEEEEvNS4_8identityES10_S1A_vS1B_EENS_8epilogue10collective18CollectiveEpilogueINS1D_23Sm100TmaWarpSpecializedILi3ELi2ELi16ELb1ELb0EEEJSH_NS5_IJNSS_ISG_SD_EENSS_INSA_ILi32EEESD_EEEEESI_SJ_SI_SJ_NS1D_6fusion15FusionCallbacksIS1H_NS1M_17LinearCombinationISI_fSI_fLNS_15FloatRoundStyleE2EEESH_S1L_JEEENS4_5SM1004TMEM4LOAD26SM100_TMEM_LOAD_16dp256b4xENS4_13SM90_TMA_LOADENS11_INS12_ILi2ELi4ELi3EEES15_NSS_INS5_IJS16_S1J_EEENS5_IJS1J_SD_EEEEEEENS4_17SM75_U32x4_LDSM_NENS4_14SM90_TMA_STOREES21_NS4_17SM90_U32x4_STSM_NENS4_39AutoVectorizingCopyWithAssumedAlignmentILi128EEEEEEvvEEEEvNT_6ParamsE,"",@"SHT_CUDA_INFO"
	.sectionflags	@""
	.align	4


	//----- nvinfo : EIATTR_CUDA_API_VERSION
	.align		4
        /*0000*/ 	.byte	0x04, 0x37
        /*0002*/ 	.short	(.L_31 - .L_30)
.L_30:
        /*0004*/ 	.word	0x00000082


	//----- nvinfo : EIATTR_KPARAM_INFO
	.align		4
.L_31:
        /*0008*/ 	.byte	0x04, 0x17
        /*000a*/ 	.short	(.L_33 - .L_32)
.L_32:
        /*000c*/ 	.word	0x00000000
        /*0010*/ 	.short	0x0000
        /*0012*/ 	.short	0x0000
        /*0014*/ 	.byte	0x00, 0xf0, 0x01, 0x20


	//----- nvinfo : EIATTR_AT_ENTRY_FRAGMENTS
	.align		4
.L_33:
        /*0018*/ 	.byte	0x04, 0x4f
        /*001a*/ 	.short	(.L_35 - .L_34)


	//   ....[0]....
.L_34:
        /*001c*/ 	.word	0x00000006


	//----- nvinfo : EIATTR_RESERVED_SMEM_USED
	.align		4
.L_35:
        /*0020*/ 	.byte	0x01, 0x41
	.zero		2


	//----- nvinfo : EIATTR_SPARSE_MMA_MASK
	.align		4
        /*0024*/ 	.byte	0x03, 0x50
        /*0026*/ 	.short	0x0000


	//----- nvinfo : EIATTR_TCGEN05_1CTA_USED
	.align		4
        /*0028*/ 	.byte	0x01, 0x51
	.zero		2


	//----- nvinfo : EIATTR_MAXREG_COUNT
	.align		4
        /*002c*/ 	.byte	0x03, 0x1b
        /*002e*/ 	.short	0x00ff


	//----- nvinfo : EIATTR_NUM_BARRIERS
	.align		4
        /*0030*/ 	.byte	0x02, 0x4c
        /*0032*/ 	.byte	0x07
	.zero		1


	//----- nvinfo : EIATTR_EXTERNS
	.align		4
        /*0034*/ 	.byte	0x04, 0x0f
        /*0036*/ 	.short	(.L_37 - .L_36)


	//   ....[0]....
	.align		4
.L_36:
        /*0038*/ 	.word	index@(__assertfail)


	//----- nvinfo : EIATTR_MERCURY_ISA_VERSION
	.align		4
.L_37:
        /*003c*/ 	.byte	0x03, 0x5f
        /*003e*/ 	.short	0x0101


	//----- nvinfo : EIATTR_INT_WARP_WIDE_INSTR_OFFSETS
	.align		4
        /*0040*/ 	.byte	0x04, 0x31
        /*0042*/ 	.short	(.L_39 - .L_38)


	//   ....[0]....
.L_38:
        /*0044*/ 	.word	0x000045d0


	//   ....[1]....
        /*0048*/ 	.word	0x00004600


	//   ....[2]....
        /*004c*/ 	.word	0x00004620


	//   ....[3]....
        /*0050*/ 	.word	0x000051f0


	//   ....[4]....
        /*0054*/ 	.word	0x00005270


	//   ....[5]....
        /*0058*/ 	.word	0x00005370


	//   ....[6]....
        /*005c*/ 	.word	0x00005480


	//----- nvinfo : EIATTR_COOP_GROUP_MASK_REGIDS
	.align		4
.L_39:
        /*0060*/ 	.byte	0x04, 0x29
        /*0062*/ 	.short	(.L_41 - .L_40)


	//   ....[0]....
.L_40:
        /*0064*/ 	.word	0xffffffff


	//   ....[1]....
        /*0068*/ 	.word	0xffffffff


	//   ....[2]....
        /*006c*/ 	.word	0xffffffff


	//   ....[3]....
        /*0070*/ 	.word	0xffffffff


	//   ....[4]....
        /*0074*/ 	.word	0xffffffff


	//   ....[5]....
        /*0078*/ 	.word	0xffffffff


	//   ....[6]....
        /*007c*/ 	.word	0xffffffff


	//   ....[7]....
        /*0080*/ 	.word	0xffffffff


	//   ....[8]....
        /*0084*/ 	.word	0xffffffff


	//   ....[9]....
        /*0088*/ 	.word	0xffffffff


	//   ....[10]....
        /*008c*/ 	.word	0xffffffff


	//   ....[11]....
        /*0090*/ 	.word	0xffffffff


	//   ....[12]....
        /*0094*/ 	.word	0xffffffff


	//   ....[13]....
        /*0098*/ 	.word	0xffffffff


	//----- nvinfo : EIATTR_COOP_GROUP_INSTR_OFFSETS
	.align		4
.L_41:
        /*009c*/ 	.byte	0x04, 0x28
        /*009e*/ 	.short	(.L_43 - .L_42)


	//   ....[0]....
.L_42:
        /*00a0*/ 	.word	0x00000080


	//   ....[1]....
        /*00a4*/ 	.word	0x000004f0


	//   ....[2]....
        /*00a8*/ 	.word	0x000007f0


	//   ....[3]....
        /*00ac*/ 	.word	0x00000970


	//   ....[4]....
        /*00b0*/ 	.word	0x00000a70


	//   ....[5]....
        /*00b4*/ 	.word	0x00000be0


	//   ....[6]....
        /*00b8*/ 	.word	0x00000d80


	//   ....[7]....
        /*00bc*/ 	.word	0x00000f30


	//   ....[8]....
        /*00c0*/ 	.word	0x000023f0


	//   ....[9]....
        /*00c4*/ 	.word	0x000037c0


	//   ....[10]....
        /*00c8*/ 	.word	0x000039d0


	//   ....[11]....
        /*00cc*/ 	.word	0x00003a00


	//   ....[12]....
        /*00d0*/ 	.word	0x000044b0


	//   ....[13]....
        /*00d4*/ 	.word	0x000046e0


	//----- nvinfo : EIATTR_VRC_CTA_INIT_COUNT
	.align		4
.L_43:
        /*00d8*/ 	.byte	0x02, 0x4a
        /*00da*/ 	.byte	0x80
	.zero		1


	//----- nvinfo : EIATTR_SYSCALL_OFFSETS
	.align		4
        /*00dc*/ 	.byte	0x04, 0x46
        /*00de*/ 	.short	(.L_45 - .L_44)


	//   ....[0]....
.L_44:
        /*00e0*/ 	.word	0x00006180


	//   ....[1]....
        /*00e4*/ 	.word	0x00006270


	//   ....[2]....
        /*00e8*/ 	.word	0x00006ab0


	//   ....[3]....
        /*00ec*/ 	.word	0x00007400


	//----- nvinfo : EIATTR_MBARRIER_INSTR_OFFSETS
	.align		4
.L_45:
        /*00f0*/ 	.byte	0x04, 0x39
        /*00f2*/ 	.short	(.L_47 - .L_46)


	//   ....[0]....
.L_46:
        /*00f4*/ 	.word	0x00000630
        /*00f8*/ 	.word	0x000000ff
        /*00fc*/ 	.word	0x00000000
        /*0100*/ 	.short	0x0100
        /*0102*/ 	.byte	0x04
	.zero		1


	//   ....[1]....
        /*0104*/ 	.word	0x00000640
        /*0108*/ 	.word	0x000000ff
        /*010c*/ 	.word	0x00000068
        /*0110*/ 	.short	0x0100
        /*0112*/ 	.byte	0x04
	.zero		1


	//   ....[2]....
        /*0114*/ 	.word	0x00000650
        /*0118*/ 	.word	0x000000ff
        /*011c*/ 	.word	0x00000008
        /*0120*/ 	.short	0x0100
        /*0122*/ 	.byte	0x04
	.zero		1


	//   ....[3]....
        /*0124*/ 	.word	0x00000660
        /*0128*/ 	.word	0x000000ff
        /*012c*/ 	.word	0x00000070
        /*0130*/ 	.short	0x0100
        /*0132*/ 	.byte	0x04
	.zero		1


	//   ....[4]....
        /*0134*/ 	.word	0x00000670
        /*0138*/ 	.word	0x000000ff
        /*013c*/ 	.word	0x00000010
        /*0140*/ 	.short	0x0100
        /*0142*/ 	.byte	0x04
	.zero		1


	//   ....[5]....
        /*0144*/ 	.word	0x00000680
        /*0148*/ 	.word	0x000000ff
        /*014c*/ 	.word	0x00000078
        /*0150*/ 	.short	0x0100
        /*0152*/ 	.byte	0x04
	.zero		1


	//   ....[6]....
        /*0154*/ 	.word	0x00000690
        /*0158*/ 	.word	0x000000ff
        /*015c*/ 	.word	0x00000018
        /*0160*/ 	.short	0x0100
        /*0162*/ 	.byte	0x04
	.zero		1


	//   ....[7]....
        /*0164*/ 	.word	0x000006a0
        /*0168*/ 	.word	0x000000ff
        /*016c*/ 	.word	0x00000080
        /*0170*/ 	.short	0x0100
        /*0172*/ 	.byte	0x04
	.zero		1


	//   ....[8]....
        /*0174*/ 	.word	0x000006b0
        /*0178*/ 	.word	0x000000ff
        /*017c*/ 	.word	0x00000020
        /*0180*/ 	.short	0x0100
        /*0182*/ 	.byte	0x04
	.zero		1


	//   ....[9]....
        /*0184*/ 	.word	0x000006c0
        /*0188*/ 	.word	0x000000ff
        /*018c*/ 	.word	0x00000088
        /*0190*/ 	.short	0x0100
        /*0192*/ 	.byte	0x04
	.zero		1


	//   ....[10]....
        /*0194*/ 	.word	0x000006d0
        /*0198*/ 	.word	0x000000ff
        /*019c*/ 	.word	0x00000028
        /*01a0*/ 	.short	0x0100
        /*01a2*/ 	.byte	0x04
	.zero		1


	//   ....[11]....
        /*01a4*/ 	.word	0x000006e0
        /*01a8*/ 	.word	0x000000ff
        /*01ac*/ 	.word	0x00000090
        /*01b0*/ 	.short	0x0100
        /*01b2*/ 	.byte	0x04
	.zero		1


	//   ....[12]....
        /*01b4*/ 	.word	0x000006f0
        /*01b8*/ 	.word	0x000000ff
        /*01bc*/ 	.word	0x00000030
        /*01c0*/ 	.short	0x0100
        /*01c2*/ 	.byte	0x04
	.zero		1


	//   ....[13]....
        /*01c4*/ 	.word	0x00000700
        /*01c8*/ 	.word	0x000000ff
        /*01cc*/ 	.word	0x00000098
        /*01d0*/ 	.short	0x0100
        /*01d2*/ 	.byte	0x04
	.zero		1


	//   ....[14]....
        /*01d4*/ 	.word	0x00000710
        /*01d8*/ 	.word	0x000000ff
        /*01dc*/ 	.word	0x00000038
        /*01e0*/ 	.short	0x0100
        /*01e2*/ 	.byte	0x04
	.zero		1


	//   ....[15]....
        /*01e4*/ 	.word	0x00000720
        /*01e8*/ 	.word	0x000000ff
        /*01ec*/ 	.word	0x000000a0
        /*01f0*/ 	.short	0x0100
        /*01f2*/ 	.byte	0x04
	.zero		1


	//   ....[16]....
        /*01f4*/ 	.word	0x00000730
        /*01f8*/ 	.word	0x000000ff
        /*01fc*/ 	.word	0x00000040
        /*0200*/ 	.short	0x0100
        /*0202*/ 	.byte	0x04
	.zero		1


	//   ....[17]....
        /*0204*/ 	.word	0x00000740
        /*0208*/ 	.word	0x000000ff
        /*020c*/ 	.word	0x000000a8
        /*0210*/ 	.short	0x0100
        /*0212*/ 	.byte	0x04
	.zero		1


	//   ....[18]....
        /*0214*/ 	.word	0x00000750
        /*0218*/ 	.word	0x000000ff
        /*021c*/ 	.word	0x00000048
        /*0220*/ 	.short	0x0100
        /*0222*/ 	.byte	0x04
	.zero		1


	//   ....[19]....
        /*0224*/ 	.word	0x00000760
        /*0228*/ 	.word	0x000000ff
        /*022c*/ 	.word	0x000000b0
        /*0230*/ 	.short	0x0100
        /*0232*/ 	.byte	0x04
	.zero		1


	//   ....[20]....
        /*0234*/ 	.word	0x00000770
        /*0238*/ 	.word	0x000000ff
        /*023c*/ 	.word	0x00000050
        /*0240*/ 	.short	0x0100
        /*0242*/ 	.byte	0x04
	.zero		1


	//   ....[21]....
        /*0244*/ 	.word	0x00000780
        /*0248*/ 	.word	0x000000ff
        /*024c*/ 	.word	0x000000b8
        /*0250*/ 	.short	0x0100
        /*0252*/ 	.byte	0x04
	.zero		1


	//   ....[22]....
        /*0254*/ 	.word	0x00000790
        /*0258*/ 	.word	0x000000ff
        /*025c*/ 	.word	0x00000058
        /*0260*/ 	.short	0x0100
        /*0262*/ 	.byte	0x04
	.zero		1


	//   ....[23]....
        /*0264*/ 	.word	0x000007a0
        /*0268*/ 	.word	0x000000ff
        /*026c*/ 	.word	0x000000c0
        /*0270*/ 	.short	0x0100
        /*0272*/ 	.byte	0x04
	.zero		1


	//   ....[24]....
        /*0274*/ 	.word	0x000007b0
        /*0278*/ 	.word	0x000000ff
        /*027c*/ 	.word	0x00000060
        /*0280*/ 	.short	0x0100
        /*0282*/ 	.byte	0x04
	.zero		1


	//   ....[25]....
        /*0284*/ 	.word	0x000007c0
        /*0288*/ 	.word	0x000000ff
        /*028c*/ 	.word	0x000000c8
        /*0290*/ 	.short	0x0100
        /*0292*/ 	.byte	0x04
	.zero		1


	//   ....[26]....
        /*0294*/ 	.word	0x00000900
        /*0298*/ 	.word	0x000000ff
        /*029c*/ 	.word	0x000000d0
        /*02a0*/ 	.short	0x0100
        /*02a2*/ 	.byte	0x04
	.zero		1


	//   ....[27]....
        /*02a4*/ 	.word	0x00000910
        /*02a8*/ 	.word	0x000000ff
        /*02ac*/ 	.word	0x000000e8
        /*02b0*/ 	.short	0x0100
        /*02b2*/ 	.byte	0x04
	.zero		1


	//   ....[28]....
        /*02b4*/ 	.word	0x00000920
        /*02b8*/ 	.word	0x000000ff
        /*02bc*/ 	.word	0x000000d8
        /*02c0*/ 	.short	0x0100
        /*02c2*/ 	.byte	0x04
	.zero		1


	//   ....[29]....
        /*02c4*/ 	.word	0x00000930
        /*02c8*/ 	.word	0x000000ff
        /*02cc*/ 	.word	0x000000f0
        /*02d0*/ 	.short	0x0100
        /*02d2*/ 	.byte	0x04
	.zero		1


	//   ....[30]....
        /*02d4*/ 	.word	0x00000940
        /*02d8*/ 	.word	0x000000ff
        /*02dc*/ 	.word	0x000000e0
        /*02e0*/ 	.short	0x0100
        /*02e2*/ 	.byte	0x04
	.zero		1


	//   ....[31]....
        /*02e4*/ 	.word	0x00000950
        /*02e8*/ 	.word	0x000000ff
        /*02ec*/ 	.word	0x000000f8
        /*02f0*/ 	.short	0x0100
        /*02f2*/ 	.byte	0x04
	.zero		1


	//   ....[32]....
        /*02f4*/ 	.word	0x00000a40
        /*02f8*/ 	.word	0x000000ff
        /*02fc*/ 	.word	0x00000100
        /*0300*/ 	.short	0x0100
        /*0302*/ 	.byte	0x06
	.zero		1


	//   ....[33]....
        /*0304*/ 	.word	0x00000a50
        /*0308*/ 	.word	0x000000ff
        /*030c*/ 	.word	0x00000108
        /*0310*/ 	.short	0x0100
        /*0312*/ 	.byte	0x06
	.zero		1


	//   ....[34]....
        /*0314*/ 	.word	0x00000b90
        /*0318*/ 	.word	0x000000ff
        /*031c*/ 	.word	0x00000110
        /*0320*/ 	.short	0x0100
        /*0322*/ 	.byte	0x06
	.zero		1


	//   ....[35]....
        /*0324*/ 	.word	0x00000ba0
        /*0328*/ 	.word	0x000000ff
        /*032c*/ 	.word	0x00000120
        /*0330*/ 	.short	0x0100
        /*0332*/ 	.byte	0x06
	.zero		1


	//   ....[36]....
        /*0334*/ 	.word	0x00000bb0
        /*0338*/ 	.word	0x000000ff
        /*033c*/ 	.word	0x00000118
        /*0340*/ 	.short	0x0100
        /*0342*/ 	.byte	0x06
	.zero		1


	//   ....[37]....
        /*0344*/ 	.word	0x00000bc0
        /*0348*/ 	.word	0x000000ff
        /*034c*/ 	.word	0x00000128
        /*0350*/ 	.short	0x0100
        /*0352*/ 	.byte	0x06
	.zero		1


	//   ....[38]....
        /*0354*/ 	.word	0x00000cf0
        /*0358*/ 	.word	0x000000ff
        /*035c*/ 	.word	0x00000130
        /*0360*/ 	.short	0x0100
        /*0362*/ 	.byte	0x04
	.zero		1


	//   ....[39]....
        /*0364*/ 	.word	0x00000d00
        /*0368*/ 	.word	0x000000ff
        /*036c*/ 	.word	0x00000150
        /*0370*/ 	.short	0x0100
        /*0372*/ 	.byte	0x04
	.zero		1


	//   ....[40]....
        /*0374*/ 	.word	0x00000d10
        /*0378*/ 	.word	0x000000ff
        /*037c*/ 	.word	0x00000138
        /*0380*/ 	.short	0x0100
        /*0382*/ 	.byte	0x04
	.zero		1


	//   ....[41]....
        /*0384*/ 	.word	0x00000d20
        /*0388*/ 	.word	0x000000ff
        /*038c*/ 	.word	0x00000158
        /*0390*/ 	.short	0x0100
        /*0392*/ 	.byte	0x04
	.zero		1


	//   ....[42]....
        /*0394*/ 	.word	0x00000d30
        /*0398*/ 	.word	0x000000ff
        /*039c*/ 	.word	0x00000140
        /*03a0*/ 	.short	0x0100
        /*03a2*/ 	.byte	0x04
	.zero		1


	//   ....[43]....
        /*03a4*/ 	.word	0x00000d40
        /*03a8*/ 	.word	0x000000ff
        /*03ac*/ 	.word	0x00000160
        /*03b0*/ 	.short	0x0100
        /*03b2*/ 	.byte	0x04
	.zero		1


	//   ....[44]....
        /*03b4*/ 	.word	0x00000d50
        /*03b8*/ 	.word	0x000000ff
        /*03bc*/ 	.word	0x00000148
        /*03c0*/ 	.short	0x0100
        /*03c2*/ 	.byte	0x04
	.zero		1


	//   ....[45]....
        /*03c4*/ 	.word	0x00000d60
        /*03c8*/ 	.word	0x000000ff
        /*03cc*/ 	.word	0x00000168
        /*03d0*/ 	.short	0x0100
        /*03d2*/ 	.byte	0x04
	.zero		1


	//   ....[46]....
        /*03d4*/ 	.word	0x00000e50
        /*03d8*/ 	.word	0x000000ff
        /*03dc*/ 	.word	0x00000170
        /*03e0*/ 	.short	0x0100
        /*03e2*/ 	.byte	0x04
	.zero		1


	//   ....[47]....
        /*03e4*/ 	.word	0x00000e60
        /*03e8*/ 	.word	0x000000ff
        /*03ec*/ 	.word	0x00000180
        /*03f0*/ 	.short	0x0100
        /*03f2*/ 	.byte	0x04
	.zero		1


	//   ....[48]....
        /*03f4*/ 	.word	0x00000e70
        /*03f8*/ 	.word	0x000000ff
        /*03fc*/ 	.word	0x00000178
        /*0400*/ 	.short	0x0100
        /*0402*/ 	.byte	0x04
	.zero		1


	//   ....[49]....
        /*0404*/ 	.word	0x00000e80
        /*0408*/ 	.word	0x000000ff
        /*040c*/ 	.word	0x00000188
        /*0410*/ 	.short	0x0100
        /*0412*/ 	.byte	0x04
	.zero		1


	//   ....[50]....
        /*0414*/ 	.word	0x00001be0
        /*0418*/ 	.word	0x00000000
        /*041c*/ 	.word	0x00000180
        /*0420*/ 	.short	0x010a
        /*0422*/ 	.byte	0xff
	.zero		1


	//   ....[51]....
        /*0424*/ 	.word	0x00001c10
        /*0428*/ 	.word	0x00000000
        /*042c*/ 	.word	0x00000170
        /*0430*/ 	.short	0x0101
        /*0432*/ 	.byte	0xff
	.zero		1


	//   ....[52]....
        /*0434*/ 	.word	0x00001cf0
        /*0438*/ 	.word	0x000000ff
        /*043c*/ 	.word	0x00000068
        /*0440*/ 	.short	0x010a
        /*0442*/ 	.byte	0x04
	.zero		1


	//   ....[53]....
        /*0444*/ 	.word	0x00001d70
        /*0448*/ 	.word	0x000000ff
        /*044c*/ 	.word	0x00000068
        /*0450*/ 	.short	0x010a
        /*0452*/ 	.byte	0x21
	.zero		1


	//   ....[54]....
        /*0454*/ 	.word	0x00001f00
        /*0458*/ 	.word	0x000000ff
        /*045c*/ 	.word	0x00000068
        /*0460*/ 	.short	0x010a
        /*0462*/ 	.byte	0x08
	.zero		1


	//   ....[55]....
        /*0464*/ 	.word	0x00002060
        /*0468*/ 	.word	0x000000ff
        /*046c*/ 	.word	0x00000108
        /*0470*/ 	.short	0x0101
        /*0472*/ 	.byte	0x06
	.zero		1


	//   ....[56]....
        /*0474*/ 	.word	0x00002080
        /*0478*/ 	.word	0x000000ff
        /*047c*/ 	.word	0x00000068
        /*0480*/ 	.short	0x010a
        /*0482*/ 	.byte	0x04
	.zero		1


	//   ....[57]....
        /*0484*/ 	.word	0x00002100
        /*0488*/ 	.word	0x000000ff
        /*048c*/ 	.word	0x00000068
        /*0490*/ 	.short	0x010a
        /*0492*/ 	.byte	0x11
	.zero		1


	//   ....[58]....
        /*0494*/ 	.word	0x00002290
        /*0498*/ 	.word	0x000000ff
        /*049c*/ 	.word	0x00000068
        /*04a0*/ 	.short	0x010a
        /*04a2*/ 	.byte	0x07
	.zero		1


	//   ....[59]....
        /*04a4*/ 	.word	0x00002420
        /*04a8*/ 	.word	0x00000003
        /*04ac*/ 	.word	0x00000110
        /*04b0*/ 	.short	0x010a
        /*04b2*/ 	.byte	0xff
	.zero		1


	//   ....[60]....
        /*04b4*/ 	.word	0x00002570
        /*04b8*/ 	.word	0x00000000
        /*04bc*/ 	.word	0x00000000
        /*04c0*/ 	.short	0x0101
        /*04c2*/ 	.byte	0xff
	.zero		1


	//   ....[61]....
        /*04c4*/ 	.word	0x00002b30
        /*04c8*/ 	.word	0x000000ff
        /*04cc*/ 	.word	0x00000000
        /*04d0*/ 	.short	0x010a
        /*04d2*/ 	.byte	0x04
	.zero		1


	//   ....[62]....
        /*04d4*/ 	.word	0x00002bc0
        /*04d8*/ 	.word	0x000000ff
        /*04dc*/ 	.word	0x00000000
        /*04e0*/ 	.short	0x010a
        /*04e2*/ 	.byte	0x05
	.zero		1


	//   ....[63]....
        /*04e4*/ 	.word	0x00002c50
        /*04e8*/ 	.word	0x000000ff
        /*04ec*/ 	.word	0x00000000
        /*04f0*/ 	.short	0x010a
        /*04f2*/ 	.byte	0x05
	.zero		1


	//   ....[64]....
        /*04f4*/ 	.word	0x00002ce0
        /*04f8*/ 	.word	0x000000ff
        /*04fc*/ 	.word	0x00000000
        /*0500*/ 	.short	0x010a
        /*0502*/ 	.byte	0x05
	.zero		1


	//   ....[65]....
        /*0504*/ 	.word	0x00002d70
        /*0508*/ 	.word	0x000000ff
        /*050c*/ 	.word	0x00000000
        /*0510*/ 	.short	0x010a
        /*0512*/ 	.byte	0x05
	.zero		1


	//   ....[66]....
        /*0514*/ 	.word	0x00002e00
        /*0518*/ 	.word	0x000000ff
        /*051c*/ 	.word	0x00000000
        /*0520*/ 	.short	0x010a
        /*0522*/ 	.byte	0x05
	.zero		1


	//   ....[67]....
        /*0524*/ 	.word	0x00002e90
        /*0528*/ 	.word	0x000000ff
        /*052c*/ 	.word	0x00000000
        /*0530*/ 	.short	0x010a
        /*0532*/ 	.byte	0x05
	.zero		1


	//   ....[68]....
        /*0534*/ 	.word	0x00002f20
        /*0538*/ 	.word	0x000000ff
        /*053c*/ 	.word	0x00000000
        /*0540*/ 	.short	0x010a
        /*0542*/ 	.byte	0x05
	.zero		1


	//   ....[69]....
        /*0544*/ 	.word	0x00002fb0
        /*0548*/ 	.word	0x000000ff
        /*054c*/ 	.word	0x00000000
        /*0550*/ 	.short	0x010a
        /*0552*/ 	.byte	0x05
	.zero		1


	//   ....[70]....
        /*0554*/ 	.word	0x00003040
        /*0558*/ 	.word	0x000000ff
        /*055c*/ 	.word	0x00000000
        /*0560*/ 	.short	0x010a
        /*0562*/ 	.byte	0x05
	.zero		1


	//   ....[71]....
        /*0564*/ 	.word	0x000030d0
        /*0568*/ 	.word	0x000000ff
        /*056c*/ 	.word	0x00000000
        /*0570*/ 	.short	0x010a
        /*0572*/ 	.byte	0x05
	.zero		1


	//   ....[72]....
        /*0574*/ 	.word	0x00003160
        /*0578*/ 	.word	0x000000ff
        /*057c*/ 	.word	0x00000000
        /*0580*/ 	.short	0x010a
        /*0582*/ 	.byte	0x05
	.zero		1


	//   ....[73]....
        /*0584*/ 	.word	0x00003200
        /*0588*/ 	.word	0x00000000
        /*058c*/ 	.word	0x00000000
        /*0590*/ 	.short	0x010a
        /*0592*/ 	.byte	0xff
	.zero		1


	//   ....[74]....
        /*0594*/ 	.word	0x00003320
        /*0598*/ 	.word	0x00000002
        /*059c*/ 	.word	0x00000170
        /*05a0*/ 	.short	0x010a
        /*05a2*/ 	.byte	0xff
	.zero		1


	//   ....[75]....
        /*05a4*/ 	.word	0x00003390
        /*05a8*/ 	.word	0x00000002
        /*05ac*/ 	.word	0x00000000
        /*05b0*/ 	.short	0x0101
        /*05b2*/ 	.byte	0xff
	.zero		1


	//   ....[76]....
        /*05b4*/ 	.word	0x000033b0
        /*05b8*/ 	.word	0x000000ff
        /*05bc*/ 	.word	0x00000120
        /*05c0*/ 	.short	0x010a
        /*05c2*/ 	.byte	0x04
	.zero		1


	//   ....[77]....
        /*05c4*/ 	.word	0x000034d0
        /*05c8*/ 	.word	0x00000002
        /*05cc*/ 	.word	0x00000110
        /*05d0*/ 	.short	0x010a
        /*05d2*/ 	.byte	0xff
	.zero		1


	//   ....[78]....
        /*05d4*/ 	.word	0x000035d0
        /*05d8*/ 	.word	0x00000002
        /*05dc*/ 	.word	0x00000000
        /*05e0*/ 	.short	0x0101
        /*05e2*/ 	.byte	0xff
	.zero		1


	//   ....[79]....
        /*05e4*/ 	.word	0x00003660
        /*05e8*/ 	.word	0x000000ff
        /*05ec*/ 	.word	0x00000120
        /*05f0*/ 	.short	0x0106
        /*05f2*/ 	.byte	0x04
	.zero		1


	//   ....[80]....
        /*05f4*/ 	.word	0x00003680
        /*05f8*/ 	.word	0x000000ff
        /*05fc*/ 	.word	0x00000120
        /*0600*/ 	.short	0x010a
        /*0602*/ 	.byte	0x04
	.zero		1


	//   ....[81]....
        /*0604*/ 	.word	0x00003710
        /*0608*/ 	.word	0x000000ff
        /*060c*/ 	.word	0x00000120
        /*0610*/ 	.short	0x0106
        /*0612*/ 	.byte	0x07
	.zero		1


	//   ....[82]....
        /*0614*/ 	.word	0x00003750
        /*0618*/ 	.word	0x00000000
        /*061c*/ 	.word	0x00000120
        /*0620*/ 	.short	0x010a
        /*0622*/ 	.byte	0xff
	.zero		1


	//   ....[83]....
        /*0624*/ 	.word	0x00003ca0
        /*0628*/ 	.word	0x00000000
        /*062c*/ 	.word	0x00000110
        /*0630*/ 	.short	0x010a
        /*0632*/ 	.byte	0xff
	.zero		1


	//   ....[84]....
        /*0634*/ 	.word	0x00003da0
        /*0638*/ 	.word	0x00000003
        /*063c*/ 	.word	0x00000000
        /*0640*/ 	.short	0x0101
        /*0642*/ 	.byte	0xff
	.zero		1


	//   ....[85]....
        /*0644*/ 	.word	0x00003db0
        /*0648*/ 	.word	0x000000ff
        /*064c*/ 	.word	0x00000000
        /*0650*/ 	.short	0x010a
        /*0652*/ 	.byte	0x04
	.zero		1


	//   ....[86]....
        /*0654*/ 	.word	0x00003e30
        /*0658*/ 	.word	0x000000ff
        /*065c*/ 	.word	0x00000150
        /*0660*/ 	.short	0x010a
        /*0662*/ 	.byte	0x1f
	.zero		1


	//   ....[87]....
        /*0664*/ 	.word	0x00003f10
        /*0668*/ 	.word	0x000000ff
        /*066c*/ 	.word	0x00000000
        /*0670*/ 	.short	0x010a
        /*0672*/ 	.byte	0x05
	.zero		1


	//   ....[88]....
        /*0674*/ 	.word	0x00004050
        /*0678*/ 	.word	0x000000ff
        /*067c*/ 	.word	0x00000000
        /*0680*/ 	.short	0x010a
        /*0682*/ 	.byte	0x04
	.zero		1


	//   ....[89]....
        /*0684*/ 	.word	0x000042e0
        /*0688*/ 	.word	0x000000ff
        /*068c*/ 	.word	0x00000000
        /*0690*/ 	.short	0x010a
        /*0692*/ 	.byte	0x04
	.zero		1


	//   ....[90]....
        /*0694*/ 	.word	0x00004370
        /*0698*/ 	.word	0x000000ff
        /*069c*/ 	.word	0x00000000
        /*06a0*/ 	.short	0x010a
        /*06a2*/ 	.byte	0x05
	.zero		1


	//   ....[91]....
        /*06a4*/ 	.word	0x00004400
        /*06a8*/ 	.word	0x000000ff
        /*06ac*/ 	.word	0x00000000
        /*06b0*/ 	.short	0x010a
        /*06b2*/ 	.byte	0x05
	.zero		1


	//   ....[92]....
        /*06b4*/ 	.word	0x00004490
        /*06b8*/ 	.word	0x000000ff
        /*06bc*/ 	.word	0x00000000
        /*06c0*/ 	.short	0x010a
        /*06c2*/ 	.byte	0x04
	.zero		1


	//   ....[93]....
        /*06c4*/ 	.word	0x00004920
        /*06c8*/ 	.word	0x0000000c
        /*06cc*/ 	.word	0x00000110
        /*06d0*/ 	.short	0x010a
        /*06d2*/ 	.byte	0xff
	.zero		1


	//   ....[94]....
        /*06d4*/ 	.word	0x00004a90
        /*06d8*/ 	.word	0x00000000
        /*06dc*/ 	.word	0x00000000
        /*06e0*/ 	.short	0x0101
        /*06e2*/ 	.byte	0xff
	.zero		1


	//   ....[95]....
        /*06e4*/ 	.word	0x00004f10
        /*06e8*/ 	.word	0x000000ff
        /*06ec*/ 	.word	0x00000108
        /*06f0*/ 	.short	0x010a
        /*06f2*/ 	.byte	0x18
	.zero		1


	//   ....[96]....
        /*06f4*/ 	.word	0x000050d0
        /*06f8*/ 	.word	0x000000ff
        /*06fc*/ 	.word	0x000000e8
        /*0700*/ 	.short	0x010a
        /*0702*/ 	.byte	0x04
	.zero		1


	//   ....[97]....
        /*0704*/ 	.word	0x000052a0
        /*0708*/ 	.word	0x000000ff
        /*070c*/ 	.word	0x000000d0
        /*0710*/ 	.short	0x010b
        /*0712*/ 	.byte	0x04
	.zero		1


	//   ....[98]....
        /*0714*/ 	.word	0x000052b0
        /*0718*/ 	.word	0x000000ff
        /*071c*/ 	.word	0x00000000
        /*0720*/ 	.short	0x0101
        /*0722*/ 	.byte	0x14
	.zero		1


	//   ....[99]....
        /*0724*/ 	.word	0x000052c0
        /*0728*/ 	.word	0x000000ff
        /*072c*/ 	.word	0x000000e8
        /*0730*/ 	.short	0x010a
        /*0732*/ 	.byte	0x05
	.zero		1


	//   ....[100]....
        /*0734*/ 	.word	0x000054b0
        /*0738*/ 	.word	0x000000ff
        /*073c*/ 	.word	0x000000d0
        /*0740*/ 	.short	0x010b
        /*0742*/ 	.byte	0x05
	.zero		1


	//   ....[101]....
        /*0744*/ 	.word	0x000054c0
        /*0748*/ 	.word	0x000000ff
        /*074c*/ 	.word	0x00000000
        /*0750*/ 	.short	0x0101
        /*0752*/ 	.byte	0x04
	.zero		1


	//   ....[102]....
        /*0754*/ 	.word	0x00005560
        /*0758*/ 	.word	0x000000ff
        /*075c*/ 	.word	0x00000000
        /*0760*/ 	.short	0x010a
        /*0762*/ 	.byte	0x04
	.zero		1


	//   ....[103]....
        /*0764*/ 	.word	0x000055f0
        /*0768*/ 	.word	0x000000ff
        /*076c*/ 	.word	0x00000000
        /*0770*/ 	.short	0x010a
        /*0772*/ 	.byte	0x05
	.zero		1


	//   ....[104]....
        /*0774*/ 	.word	0x00005690
        /*0778*/ 	.word	0x00000000
        /*077c*/ 	.word	0x00000000
        /*0780*/ 	.short	0x010a
        /*0782*/ 	.byte	0xff
	.zero		1


	//   ....[105]....
        /*0784*/ 	.word	0x000059f0
        /*0788*/ 	.word	0x00000000
        /*078c*/ 	.word	0x00000110
        /*0790*/ 	.short	0x010a
        /*0792*/ 	.byte	0xff
	.zero		1


	//   ....[106]....
        /*0794*/ 	.word	0x00005ac0
        /*0798*/ 	.word	0x00000000
        /*079c*/ 	.word	0x00000000
        /*07a0*/ 	.short	0x0101
        /*07a2*/ 	.byte	0xff
	.zero		1


	//   ....[107]....
        /*07a4*/ 	.word	0x000066d0
        /*07a8*/ 	.word	0x00000002
        /*07ac*/ 	.word	0x000000d0
        /*07b0*/ 	.short	0x010a
        /*07b2*/ 	.byte	0xff
	.zero		1


	//   ....[108]....
        /*07b4*/ 	.word	0x00006710
        /*07b8*/ 	.word	0x0000001b
        /*07bc*/ 	.word	0x00000130
        /*07c0*/ 	.short	0x010a
        /*07c2*/ 	.byte	0xff
	.zero		1


	//   ....[109]....
        /*07c4*/ 	.word	0x00006800
        /*07c8*/ 	.word	0x00000002
        /*07cc*/ 	.word	0x000000d0
        /*07d0*/ 	.short	0x010a
        /*07d2*/ 	.byte	0xff
	.zero		1


	//   ....[110]....
        /*07d4*/ 	.word	0x00006990
        /*07d8*/ 	.word	0x0000001b
        /*07dc*/ 	.word	0x00000130
        /*07e0*/ 	.short	0x010a
        /*07e2*/ 	.byte	0xff
	.zero		1


	//   ....[111]....
        /*07e4*/ 	.word	0x00007160
        /*07e8*/ 	.word	0x00000000
        /*07ec*/ 	.word	0x00000000
        /*07f0*/ 	.short	0x0101
        /*07f2*/ 	.byte	0xff
	.zero		1


	//   ....[112]....
        /*07f4*/ 	.word	0x00007170
        /*07f8*/ 	.word	0x00000002
        /*07fc*/ 	.word	0x000000d0
        /*0800*/ 	.short	0x010a
        /*0802*/ 	.byte	0xff
	.zero		1


	//   ....[113]....
        /*0804*/ 	.word	0x00007230
        /*0808*/ 	.word	0x00000002
        /*080c*/ 	.word	0x000000d0
        /*0810*/ 	.short	0x010a
        /*0812*/ 	.byte	0xff
	.zero		1


	//   ....[114]....
        /*0814*/ 	.word	0x000075e0
        /*0818*/ 	.word	0x000000ff
        /*081c*/ 	.word	0x00000000
        /*0820*/ 	.short	0x0101
        /*0822*/ 	.byte	0x04
	.zero		1


	//   ....[115]....
        /*0824*/ 	.word	0x00007b30
        /*0828*/ 	.word	0x00000000
        /*082c*/ 	.word	0x00000000
        /*0830*/ 	.short	0x0101
        /*0832*/ 	.byte	0xff
	.zero		1


	//   ....[116]....
        /*0834*/ 	.word	0x00007de0
        /*0838*/ 	.word	0x000000ff
        /*083c*/ 	.word	0x00000000
        /*0840*/ 	.short	0x0101
        /*0842*/ 	.byte	0x04
	.zero		1


	//   ....[117]....
        /*0844*/ 	.word	0x00007e00
        /*0848*/ 	.word	0x00000000
        /*084c*/ 	.word	0x00000180
        /*0850*/ 	.short	0x010a
        /*0852*/ 	.byte	0xff
	.zero		1


	//   ....[118]....
        /*0854*/ 	.word	0x00007e60
        /*0858*/ 	.word	0x00000000
        /*085c*/ 	.word	0x00000068
        /*0860*/ 	.short	0x010a
        /*0862*/ 	.byte	0xff
	.zero		1


	//   ....[119]....
        /*0864*/ 	.word	0x00007ec0
        /*0868*/ 	.word	0x00000000
        /*086c*/ 	.word	0x00000068
        /*0870*/ 	.short	0x010a
        /*0872*/ 	.byte	0xff
	.zero		1


	//   ....[120]....
        /*0874*/ 	.word	0x00007f10
        /*0878*/ 	.word	0x00000003
        /*087c*/ 	.word	0x00000110
        /*0880*/ 	.short	0x010a
        /*0882*/ 	.byte	0xff
	.zero		1


	//   ....[121]....
        /*0884*/ 	.word	0x00007f70
        /*0888*/ 	.word	0x00000000
        /*088c*/ 	.word	0x00000000
        /*0890*/ 	.short	0x010a
        /*0892*/ 	.byte	0xff
	.zero		1


	//   ....[122]....
        /*0894*/ 	.word	0x00007fd0
        /*0898*/ 	.word	0x00000000
        /*089c*/ 	.word	0x00000000
        /*08a0*/ 	.short	0x010a
        /*08a2*/ 	.byte	0xff
	.zero		1


	//   ....[123]....
        /*08a4*/ 	.word	0x00008030
        /*08a8*/ 	.word	0x00000000
        /*08ac*/ 	.word	0x00000000
        /*08b0*/ 	.short	0x010a
        /*08b2*/ 	.byte	0xff
	.zero		1


	//   ....[124]....
        /*08b4*/ 	.word	0x00008090
        /*08b8*/ 	.word	0x00000000
        /*08bc*/ 	.word	0x00000000
        /*08c0*/ 	.short	0x010a
        /*08c2*/ 	.byte	0xff
	.zero		1


	//   ....[125]....
        /*08c4*/ 	.word	0x000080f0
        /*08c8*/ 	.word	0x00000000
        /*08cc*/ 	.word	0x00000000
        /*08d0*/ 	.short	0x010a
        /*08d2*/ 	.byte	0xff
	.zero		1


	//   ....[126]....
        /*08d4*/ 	.word	0x00008150
        /*08d8*/ 	.word	0x00000000
        /*08dc*/ 	.word	0x00000000
        /*08e0*/ 	.short	0x010a
        /*08e2*/ 	.byte	0xff
	.zero		1


	//   ....[127]....
        /*08e4*/ 	.word	0x000081b0
        /*08e8*/ 	.word	0x00000000
        /*08ec*/ 	.word	0x00000000
        /*08f0*/ 	.short	0x010a
        /*08f2*/ 	.byte	0xff
	.zero		1


	//   ....[128]....
        /*08f4*/ 	.word	0x00008210
        /*08f8*/ 	.word	0x00000000
        /*08fc*/ 	.word	0x00000000
        /*0900*/ 	.short	0x010a
        /*0902*/ 	.byte	0xff
	.zero		1


	//   ....[129]....
        /*0904*/ 	.word	0x00008270
        /*0908*/ 	.word	0x00000000
        /*090c*/ 	.word	0x00000000
        /*0910*/ 	.short	0x010a
        /*0912*/ 	.byte	0xff
	.zero		1


	//   ....[130]....
        /*0914*/ 	.word	0x000082d0
        /*0918*/ 	.word	0x00000000
        /*091c*/ 	.word	0x00000000
        /*0920*/ 	.short	0x010a
        /*0922*/ 	.byte	0xff
	.zero		1


	//   ....[131]....
        /*0924*/ 	.word	0x00008330
        /*0928*/ 	.word	0x00000000
        /*092c*/ 	.word	0x00000000
        /*0930*/ 	.short	0x010a
        /*0932*/ 	.byte	0xff
	.zero		1


	//   ....[132]....
        /*0934*/ 	.word	0x00008390
        /*0938*/ 	.word	0x00000000
        /*093c*/ 	.word	0x00000000
        /*0940*/ 	.short	0x010a
        /*0942*/ 	.byte	0xff
	.zero		1


	//   ....[133]....
        /*0944*/ 	.word	0x000083e0
        /*0948*/ 	.word	0x00000002
        /*094c*/ 	.word	0x00000170
        /*0950*/ 	.short	0x010a
        /*0952*/ 	.byte	0xff
	.zero		1


	//   ....[134]....
        /*0954*/ 	.word	0x00008440
        /*0958*/ 	.word	0x00000002
        /*095c*/ 	.word	0x00000120
        /*0960*/ 	.short	0x010a
        /*0962*/ 	.byte	0xff
	.zero		1


	//   ....[135]....
        /*0964*/ 	.word	0x00008490
        /*0968*/ 	.word	0x00000002
        /*096c*/ 	.word	0x00000110
        /*0970*/ 	.short	0x010a
        /*0972*/ 	.byte	0xff
	.zero		1


	//   ....[136]....
        /*0974*/ 	.word	0x000084f0
        /*0978*/ 	.word	0x00000000
        /*097c*/ 	.word	0x00000120
        /*0980*/ 	.short	0x010a
        /*0982*/ 	.byte	0xff
	.zero		1


	//   ....[137]....
        /*0984*/ 	.word	0x00008540
        /*0988*/ 	.word	0x00000000
        /*098c*/ 	.word	0x00000110
        /*0990*/ 	.short	0x010a
        /*0992*/ 	.byte	0xff
	.zero		1


	//   ....[138]....
        /*0994*/ 	.word	0x000085a0
        /*0998*/ 	.word	0x00000002
        /*099c*/ 	.word	0x00000150
        /*09a0*/ 	.short	0x010a
        /*09a2*/ 	.byte	0xff
	.zero		1


	//   ....[139]....
        /*09a4*/ 	.word	0x00008600
        /*09a8*/ 	.word	0x00000000
        /*09ac*/ 	.word	0x00000000
        /*09b0*/ 	.short	0x010a
        /*09b2*/ 	.byte	0xff
	.zero		1


	//   ....[140]....
        /*09b4*/ 	.word	0x00008660
        /*09b8*/ 	.word	0x00000000
        /*09bc*/ 	.word	0x00000000
        /*09c0*/ 	.short	0x010a
        /*09c2*/ 	.byte	0xff
	.zero		1


	//   ....[141]....
        /*09c4*/ 	.word	0x000086c0
        /*09c8*/ 	.word	0x00000000
        /*09cc*/ 	.word	0x00000000
        /*09d0*/ 	.short	0x010a
        /*09d2*/ 	.byte	0xff
	.zero		1


	//   ....[142]....
        /*09d4*/ 	.word	0x00008720
        /*09d8*/ 	.word	0x00000000
        /*09dc*/ 	.word	0x00000000
        /*09e0*/ 	.short	0x010a
        /*09e2*/ 	.byte	0xff
	.zero		1


	//   ....[143]....
        /*09e4*/ 	.word	0x00008780
        /*09e8*/ 	.word	0x00000000
        /*09ec*/ 	.word	0x00000000
        /*09f0*/ 	.short	0x010a
        /*09f2*/ 	.byte	0xff
	.zero		1


	//   ....[144]....
        /*09f4*/ 	.word	0x000087d0
        /*09f8*/ 	.word	0x0000000c
        /*09fc*/ 	.word	0x00000110
        /*0a00*/ 	.short	0x010a
        /*0a02*/ 	.byte	0xff
	.zero		1


	//   ....[145]....
        /*0a04*/ 	.word	0x00008830
        /*0a08*/ 	.word	0x00000000
        /*0a0c*/ 	.word	0x00000108
        /*0a10*/ 	.short	0x010a
        /*0a12*/ 	.byte	0xff
	.zero		1


	//   ....[146]....
        /*0a14*/ 	.word	0x00008890
        /*0a18*/ 	.word	0x00000000
        /*0a1c*/ 	.word	0x000000e8
        /*0a20*/ 	.short	0x010a
        /*0a22*/ 	.byte	0xff
	.zero		1


	//   ....[147]....
        /*0a24*/ 	.word	0x000088f0
        /*0a28*/ 	.word	0x00000006
        /*0a2c*/ 	.word	0x000000e8
        /*0a30*/ 	.short	0x010a
        /*0a32*/ 	.byte	0xff
	.zero		1


	//   ....[148]....
        /*0a34*/ 	.word	0x00008950
        /*0a38*/ 	.word	0x00000000
        /*0a3c*/ 	.word	0x00000000
        /*0a40*/ 	.short	0x010a
        /*0a42*/ 	.byte	0xff
	.zero		1


	//   ....[149]....
        /*0a44*/ 	.word	0x000089b0
        /*0a48*/ 	.word	0x00000000
        /*0a4c*/ 	.word	0x00000000
        /*0a50*/ 	.short	0x010a
        /*0a52*/ 	.byte	0xff
	.zero		1


	//   ....[150]....
        /*0a54*/ 	.word	0x00008a00
        /*0a58*/ 	.word	0x00000000
        /*0a5c*/ 	.word	0x00000110
        /*0a60*/ 	.short	0x010a
        /*0a62*/ 	.byte	0xff
	.zero		1


	//   ....[151]....
        /*0a64*/ 	.word	0x00008a50
        /*0a68*/ 	.word	0x00000002
        /*0a6c*/ 	.word	0x000000d0
        /*0a70*/ 	.short	0x010a
        /*0a72*/ 	.byte	0xff
	.zero		1


	//   ....[152]....
        /*0a74*/ 	.word	0x00008aa0
        /*0a78*/ 	.word	0x0000001b
        /*0a7c*/ 	.word	0x00000130
        /*0a80*/ 	.short	0x010a
        /*0a82*/ 	.byte	0xff
	.zero		1


	//   ....[153]....
        /*0a84*/ 	.word	0x00008af0
        /*0a88*/ 	.word	0x00000002
        /*0a8c*/ 	.word	0x000000d0
        /*0a90*/ 	.short	0x010a
        /*0a92*/ 	.byte	0xff
	.zero		1


	//----- nvinfo : EIATTR_NUM_MBARRIERS
	.align		4
.L_47:
        /*0a94*/ 	.byte	0x03, 0x38
        /*0a96*/ 	.short	0x0032


	//----- nvinfo : EIATTR_EXIT_INSTR_OFFSETS
	.align		4
        /*0a98*/ 	.byte	0x04, 0x1c
        /*0a9a*/ 	.short	(.L_49 - .L_48)


	//   ....[0]....
.L_48:
        /*0a9c*/ 	.word	0x00003230


	//   ....[1]....
        /*0aa0*/ 	.word	0x00003720


	//   ....[2]....
        /*0aa4*/ 	.word	0x00003780


	//   ....[3]....
        /*0aa8*/ 	.word	0x000046f0


	//   ....[4]....
        /*0aac*/ 	.word	0x000056c0


	//   ....[5]....
        /*0ab0*/ 	.word	0x00005700


	//   ....[6]....
        /*0ab4*/ 	.word	0x00007cd0


	//   ....[7]....
        /*0ab8*/ 	.word	0x00007d50


	//   ....[8]....
        /*0abc*/ 	.word	0x00007d80


	//   ....[9]....
        /*0ac0*/ 	.word	0x00007df0


	//----- nvinfo : EIATTR_MAX_THREADS
	.align		4
.L_49:
        /*0ac4*/ 	.byte	0x04, 0x05
        /*0ac6*/ 	.short	(.L_51 - .L_50)
.L_50:
        /*0ac8*/ 	.word	0x00000100
        /*0acc*/ 	.word	0x00000001
        /*0ad0*/ 	.word	0x00000001


	//----- nvinfo : EIATTR_CRS_STACK_SIZE
	.align		4
.L_51:
        /*0ad4*/ 	.byte	0x04, 0x1e
        /*0ad6*/ 	.short	(.L_53 - .L_52)
.L_52:
        /*0ad8*/ 	.word	0x00000000


	//----- nvinfo : EIATTR_CBANK_PARAM_SIZE
	.align		4
.L_53:
        /*0adc*/ 	.byte	0x03, 0x19
        /*0ade*/ 	.short	0x0800


	//----- nvinfo : EIATTR_PARAM_CBANK
	.align		4
        /*0ae0*/ 	.byte	0x04, 0x0a
        /*0ae2*/ 	.short	(.L_55 - .L_54)
	.align		4
.L_54:
        /*0ae4*/ 	.word	index@(.nv.constant0._ZN7cutlass13device_kernelINS_4gemm6kernel13GemmUniversalIN4cute5tupleIJiiiiEEENS1_10collective13CollectiveMmaINS1_35MainloopSm100TmaUmmaWarpSpecializedILi13ELi2ELi4ENS5_IJNS4_1CILi4EEENSA_ILi2EEENSA_ILi1EEEEEEEENS5_IJNSA_ILi64EEESG_SG_EEENS_6half_tENS5_IJlSD_lEEESI_SJ_NS4_8TiledMMAINS4_8MMA_AtomIJNS4_20SM100_MMA_F16BF16_SSISI_SI_fLi64ELi64ELNS4_4UMMA5MajorE0ELSO_0ELNSN_7ScaleInE0ELSP_0EEEEEENS4_6LayoutINS5_IJSD_SD_SD_EEENS5_IJNSA_ILi0EEESU_SU_EEEEENS5_IJNS4_10UnderscoreESX_SX_EEEEENS4_23SM90_TMA_LOAD_MULTICASTENS4_14ComposedLayoutINS4_7SwizzleILi3ELi4ELi3EEENS4_18smem_ptr_flag_bitsILi16EEENSS_INS5_IJNSA_ILi8EEESG_EEENS5_IJSG_SD_EEEEEEEvNS4_8identityES10_S1A_vS1B_EENS_8epilogue10collective18CollectiveEpilogueINS1D_23Sm100TmaWarpSpecializedILi3ELi2ELi16ELb1ELb0EEEJSH_NS5_IJNSS_ISG_SD_EENSS_INSA_ILi32EEESD_EEEEESI_SJ_SI_SJ_NS1D_6fusion15FusionCallbacksIS1H_NS1M_17LinearCombinationISI_fSI_fLNS_15FloatRoundStyleE2EEESH_S1L_JEEENS4_5SM1004TMEM4LOAD26SM100_TMEM_LOAD_16dp256b4xENS4_13SM90_TMA_LOADENS11_INS12_ILi2ELi4ELi3EEES15_NSS_INS5_IJS16_S1J_EEENS5_IJS1J_SD_EEEEEEENS4_17SM75_U32x4_LDSM_NENS4_14SM90_TMA_STOREES21_NS4_17SM90_U32x4_STSM_NENS4_39AutoVectorizingCopyWithAssumedAlignmentILi128EEEEEEvvEEEEvNT_6ParamsE)
        /*0ae8*/ 	.short	0x0380
        /*0aea*/ 	.short	0x0800


	//----- nvinfo : EIATTR_SW_WAR
	.align		4
.L_55:
        /*0aec*/ 	.byte	0x04, 0x36
        /*0aee*/ 	.short	(.L_57 - .L_56)
.L_56:
        /*0af0*/ 	.word	0x00000008
.L_57:


//--------------------- .nv.callgraph             --------------------------
	.section	.nv.callgraph,"",@"SHT_CUDA_CALLGRAPH"
	.align	4
	.sectionentsize	8
	.align		4
        /*0000*/ 	.word	0x00000000
	.align		4
        /*0004*/ 	.word	0xffffffff
	.align		4
        /*0008*/ 	.word	index@(_ZN7cutlass13device_kernelINS_4gemm6kernel13GemmUniversalIN4cute5tupleIJiiiiEEENS1_10collective13CollectiveMmaINS1_35MainloopSm100TmaUmmaWarpSpecializedILi13ELi2ELi4ENS5_IJNS4_1CILi4EEENSA_ILi2EEENSA_ILi1EEEEEEEENS5_IJNSA_ILi64EEESG_SG_EEENS_6half_tENS5_IJlSD_lEEESI_SJ_NS4_8TiledMMAINS4_8MMA_AtomIJNS4_20SM100_MMA_F16BF16_SSISI_SI_fLi64ELi64ELNS4_4UMMA5MajorE0ELSO_0ELNSN_7ScaleInE0ELSP_0EEEEEENS4_6LayoutINS5_IJSD_SD_SD_EEENS5_IJNSA_ILi0EEESU_SU_EEEEENS5_IJNS4_10UnderscoreESX_SX_EEEEENS4_23SM90_TMA_LOAD_MULTICASTENS4_14ComposedLayoutINS4_7SwizzleILi3ELi4ELi3EEENS4_18smem_ptr_flag_bitsILi16EEENSS_INS5_IJNSA_ILi8EEESG_EEENS5_IJSG_SD_EEEEEEEvNS4_8identityES10_S1A_vS1B_EENS_8epilogue10collective18CollectiveEpilogueINS1D_23Sm100TmaWarpSpecializedILi3ELi2ELi16ELb1ELb0EEEJSH_NS5_IJNSS_ISG_SD_EENSS_INSA_ILi32EEESD_EEEEESI_SJ_SI_SJ_NS1D_6fusion15FusionCallbacksIS1H_NS1M_17LinearCombinationISI_fSI_fLNS_15FloatRoundStyleE2EEESH_S1L_JEEENS4_5SM1004TMEM4LOAD26SM100_TMEM_LOAD_16dp256b4xENS4_13SM90_TMA_LOADENS11_INS12_ILi2ELi4ELi3EEES15_NSS_INS5_IJS16_S1J_EEENS5_IJS1J_SD_EEEEEEENS4_17SM75_U32x4_LDSM_NENS4_14SM90_TMA_STOREES21_NS4_17SM90_U32x4_STSM_NENS4_39AutoVectorizingCopyWithAssumedAlignmentILi128EEEEEEvvEEEEvNT_6ParamsE)
	.align		4
        /*000c*/ 	.word	index@(__assertfail)
	.align		4
        /*0010*/ 	.word	0x00000000
	.align		4
        /*0014*/ 	.word	0xfffffffe
	.align		4
        /*0018*/ 	.word	0x00000000
	.align		4
        /*001c*/ 	.word	0xfffffffd
	.align		4
        /*0020*/ 	.word	0x00000000
	.align		4
        /*0024*/ 	.word	0xfffffffc


//--------------------- .nv.constant4             --------------------------
	.section	.nv.constant4,"a",@progbits
	.align	8
	.align		8
.nv.constant4:
        /*0000*/ 	.dword	__assertfail
	.align		8
        /*0008*/ 	.dword	__unnamed_1
	.align		8
        /*0010*/ 	.dword	__unnamed_2
	.align		8
        /*0018*/ 	.dword	_ZN40_INTERNAL_e7da3c45_4_k_cu_a5d473cb_157274cuda3std3__45__cpo5beginE
	.align		8
        /*0020*/ 	.dword	_ZN40_INTERNAL_e7da3c45_4_k_cu_a5d473cb_157274cuda3std3__45__cpo3endE
	.align		8
        /*0028*/ 	.dword	_ZN40_INTERNAL_e7da3c45_4_k_cu_a5d473cb_157274cuda3std3__45__cpo6cbeginE
	.align		8
        /*0030*/ 	.dword	_ZN40_INTERNAL_e7da3c45_4_k_cu_a5d473cb_157274cuda3std3__45__cpo4cendE
	.align		8
        /*0038*/ 	.dword	_ZN40_INTERNAL_e7da3c45_4_k_cu_a5d473cb_157274cuda3std3__442_GLOBAL__N__e7da3c45_4_k_cu_a5d473cb_157276ignoreE
	.align		8
        /*0040*/ 	.dword	_ZN40_INTERNAL_e7da3c45_4_k_cu_a5d473cb_157274cuda3std3__419piecewise_constructE
	.align		8
        /*0048*/ 	.dword	_ZN40_INTERNAL_e7da3c45_4_k_cu_a5d473cb_157274cuda3std3__48in_placeE
	.align		8
        /*0050*/ 	.dword	_ZN40_INTERNAL_e7da3c45_4_k_cu_a5d473cb_157274cuda3std6ranges3__45__cpo4swapE
	.align		8
        /*0058*/ 	.dword	_ZN40_INTERNAL_e7da3c45_4_k_cu_a5d473cb_157274cuda3std6ranges3__45__cpo9iter_moveE
	.align		8
        /*0060*/ 	.dword	_ZN40_INTERNAL_e7da3c45_4_k_cu_a5d473cb_157274cute7productE
	.align		8
        /*0068*/ 	.dword	_ZN40_INTERNAL_e7da3c45_4_k_cu_a5d473cb_157274cute1_E
	.align		8
        /*0070*/ 	.dword	$str$25
	.align		8
        /*0078*/ 	.dword	$str$26
	.align		8
        /*0080*/ 	.dword	$str$27
	.align		8
        /*0088*/ 	.dword	$str$28


//--------------------- .text._ZN7cutlass13device_kernelINS_4gemm6kernel13GemmUniversalIN4cute5tupleIJiiiiEEENS1_10collective13CollectiveMmaINS1_35MainloopSm100TmaUmmaWarpSpecializedILi13ELi2ELi4ENS5_IJNS4_1CILi4EEENSA_ILi2EEENSA_ILi1EEEEEEEENS5_IJNSA_ILi64EEESG_SG_EEENS_6half_tENS5_IJlSD_lEEESI_SJ_NS4_8TiledMMAINS4_8MMA_AtomIJNS4_20SM100_MMA_F16BF16_SSISI_SI_fLi64ELi64ELNS4_4UMMA5MajorE0ELSO_0ELNSN_7ScaleInE0ELSP_0EEEEEENS4_6LayoutINS5_IJSD_SD_SD_EEENS5_IJNSA_ILi0EEESU_SU_EEEEENS5_IJNS4_10UnderscoreESX_SX_EEEEENS4_23SM90_TMA_LOAD_MULTICASTENS4_14ComposedLayoutINS4_7SwizzleILi3ELi4ELi3EEENS4_18smem_ptr_flag_bitsILi16EEENSS_INS5_IJNSA_ILi8EEESG_EEENS5_IJSG_SD_EEEEEEEvNS4_8identityES10_S1A_vS1B_EENS_8epilogue10collective18CollectiveEpilogueINS1D_23Sm100TmaWarpSpecializedILi3ELi2ELi16ELb1ELb0EEEJSH_NS5_IJNSS_ISG_SD_EENSS_INSA_ILi32EEESD_EEEEESI_SJ_SI_SJ_NS1D_6fusion15FusionCallbacksIS1H_NS1M_17LinearCombinationISI_fSI_fLNS_15FloatRoundStyleE2EEESH_S1L_JEEENS4_5SM1004TMEM4LOAD26SM100_TMEM_LOAD_16dp256b4xENS4_13SM90_TMA_LOADENS11_INS12_ILi2ELi4ELi3EEES15_NSS_INS5_IJS16_S1J_EEENS5_IJS1J_SD_EEEEEEENS4_17SM75_U32x4_LDSM_NENS4_14SM90_TMA_STOREES21_NS4_17SM90_U32x4_STSM_NENS4_39AutoVectorizingCopyWithAssumedAlignmentILi128EEEEEEvvEEEEvNT_6ParamsE --------------------------
	.section	.text._ZN7cutlass13device_kernelINS_4gemm6kernel13GemmUniversalIN4cute5tupleIJiiiiEEENS1_10collective13CollectiveMmaINS1_35MainloopSm100TmaUmmaWarpSpecializedILi13ELi2ELi4ENS5_IJNS4_1CILi4EEENSA_ILi2EEENSA_ILi1EEEEEEEENS5_IJNSA_ILi64EEESG_SG_EEENS_6half_tENS5_IJlSD_lEEESI_SJ_NS4_8TiledMMAINS4_8MMA_AtomIJNS4_20SM100_MMA_F16BF16_SSISI_SI_fLi64ELi64ELNS4_4UMMA5MajorE0ELSO_0ELNSN_7ScaleInE0ELSP_0EEEEEENS4_6LayoutINS5_IJSD_SD_SD_EEENS5_IJNSA_ILi0EEESU_SU_EEEEENS5_IJNS4_10UnderscoreESX_SX_EEEEENS4_23SM90_TMA_LOAD_MULTICASTENS4_14ComposedLayoutINS4_7SwizzleILi3ELi4ELi3EEENS4_18smem_ptr_flag_bitsILi16EEENSS_INS5_IJNSA_ILi8EEESG_EEENS5_IJSG_SD_EEEEEEEvNS4_8identityES10_S1A_vS1B_EENS_8epilogue10collective18CollectiveEpilogueINS1D_23Sm100TmaWarpSpecializedILi3ELi2ELi16ELb1ELb0EEEJSH_NS5_IJNSS_ISG_SD_EENSS_INSA_ILi32EEESD_EEEEESI_SJ_SI_SJ_NS1D_6fusion15FusionCallbacksIS1H_NS1M_17LinearCombinationISI_fSI_fLNS_15FloatRoundStyleE2EEESH_S1L_JEEENS4_5SM1004TMEM4LOAD26SM100_TMEM_LOAD_16dp256b4xENS4_13SM90_TMA_LOADENS11_INS12_ILi2ELi4ELi3EEES15_NSS_INS5_IJS16_S1J_EEENS5_IJS1J_SD_EEEEEEENS4_17SM75_U32x4_LDSM_NENS4_14SM90_TMA_STOREES21_NS4_17SM90_U32x4_STSM_NENS4_39AutoVectorizingCopyWithAssumedAlignmentILi128EEEEEEvvEEEEvNT_6ParamsE,"ax",@progbits
	.align	128
.text._ZN7cutlass13device_kernelINS_4gemm6kernel13GemmUniversalIN4cute5tupleIJiiiiEEENS1_10collective13CollectiveMmaINS1_35MainloopSm100TmaUmmaWarpSpecializedILi13ELi2ELi4ENS5_IJNS4_1CILi4EEENSA_ILi2EEENSA_ILi1EEEEEEEENS5_IJNSA_ILi64EEESG_SG_EEENS_6half_tENS5_IJlSD_lEEESI_SJ_NS4_8TiledMMAINS4_8MMA_AtomIJNS4_20SM100_MMA_F16BF16_SSISI_SI_fLi64ELi64ELNS4_4UMMA5MajorE0ELSO_0ELNSN_7ScaleInE0ELSP_0EEEEEENS4_6LayoutINS5_IJSD_SD_SD_EEENS5_IJNSA_ILi0EEESU_SU_EEEEENS5_IJNS4_10UnderscoreESX_SX_EEEEENS4_23SM90_TMA_LOAD_MULTICASTENS4_14ComposedLayoutINS4_7SwizzleILi3ELi4ELi3EEENS4_18smem_ptr_flag_bitsILi16EEENSS_INS5_IJNSA_ILi8EEESG_EEENS5_IJSG_SD_EEEEEEEvNS4_8identityES10_S1A_vS1B_EENS_8epilogue10collective18CollectiveEpilogueINS1D_23Sm100TmaWarpSpecializedILi3ELi2ELi16ELb1ELb0EEEJSH_NS5_IJNSS_ISG_SD_EENSS_INSA_ILi32EEESD_EEEEESI_SJ_SI_SJ_NS1D_6fusion15FusionCallbacksIS1H_NS1M_17LinearCombinationISI_fSI_fLNS_15FloatRoundStyleE2EEESH_S1L_JEEENS4_5SM1004TMEM4LOAD26SM100_TMEM_LOAD_16dp256b4xENS4_13SM90_TMA_LOADENS11_INS12_ILi2ELi4ELi3EEES15_NSS_INS5_IJS16_S1J_EEENS5_IJS1J_SD_EEEEEEENS4_17SM75_U32x4_LDSM_NENS4_14SM90_TMA_STOREES21_NS4_17SM90_U32x4_STSM_NENS4_39AutoVectorizingCopyWithAssumedAlignmentILi128EEEEEEvvEEEEvNT_6ParamsE:
        .type           _ZN7cutlass13device_kernelINS_4gemm6kernel13GemmUniversalIN4cute5tupleIJiiiiEEENS1_10collective13CollectiveMmaINS1_35MainloopSm100TmaUmmaWarpSpecializedILi13ELi2ELi4ENS5_IJNS4_1CILi4EEENSA_ILi2EEENSA_ILi1EEEEEEEENS5_IJNSA_ILi64EEESG_SG_EEENS_6half_tENS5_IJlSD_lEEESI_SJ_NS4_8TiledMMAINS4_8MMA_AtomIJNS4_20SM100_MMA_F16BF16_SSISI_SI_fLi64ELi64ELNS4_4UMMA5MajorE0ELSO_0ELNSN_7ScaleInE0ELSP_0EEEEEENS4_6LayoutINS5_IJSD_SD_SD_EEENS5_IJNSA_ILi0EEESU_SU_EEEEENS5_IJNS4_10UnderscoreESX_SX_EEEEENS4_23SM90_TMA_LOAD_MULTICASTENS4_14ComposedLayoutINS4_7SwizzleILi3ELi4ELi3EEENS4_18smem_ptr_flag_bitsILi16EEENSS_INS5_IJNSA_ILi8EEESG_EEENS5_IJSG_SD_EEEEEEEvNS4_8identityES10_S1A_vS1B_EENS_8epilogue10collective18CollectiveEpilogueINS1D_23Sm100TmaWarpSpecializedILi3ELi2ELi16ELb1ELb0EEEJSH_NS5_IJNSS_ISG_SD_EENSS_INSA_ILi32EEESD_EEEEESI_SJ_SI_SJ_NS1D_6fusion15FusionCallbacksIS1H_NS1M_17LinearCombinationISI_fSI_fLNS_15FloatRoundStyleE2EEESH_S1L_JEEENS4_5SM1004TMEM4LOAD26SM100_TMEM_LOAD_16dp256b4xENS4_13SM90_TMA_LOADENS11_INS12_ILi2ELi4ELi3EEES15_NSS_INS5_IJS16_S1J_EEENS5_IJS1J_SD_EEEEEEENS4_17SM75_U32x4_LDSM_NENS4_14SM90_TMA_STOREES21_NS4_17SM90_U32x4_STSM_NENS4_39AutoVectorizingCopyWithAssumedAlignmentILi128EEEEEEvvEEEEvNT_6ParamsE,@function
        .size           _ZN7cutlass13device_kernelINS_4gemm6kernel13GemmUniversalIN4cute5tupleIJiiiiEEENS1_10collective13CollectiveMmaINS1_35MainloopSm100TmaUmmaWarpSpecializedILi13ELi2ELi4ENS5_IJNS4_1CILi4EEENSA_ILi2EEENSA_ILi1EEEEEEEENS5_IJNSA_ILi64EEESG_SG_EEENS_6half_tENS5_IJlSD_lEEESI_SJ_NS4_8TiledMMAINS4_8MMA_AtomIJNS4_20SM100_MMA_F16BF16_SSISI_SI_fLi64ELi64ELNS4_4UMMA5MajorE0ELSO_0ELNSN_7ScaleInE0ELSP_0EEEEEENS4_6LayoutINS5_IJSD_SD_SD_EEENS5_IJNSA_ILi0EEESU_SU_EEEEENS5_IJNS4_10UnderscoreESX_SX_EEEEENS4_23SM90_TMA_LOAD_MULTICASTENS4_14ComposedLayoutINS4_7SwizzleILi3ELi4ELi3EEENS4_18smem_ptr_flag_bitsILi16EEENSS_INS5_IJNSA_ILi8EEESG_EEENS5_IJSG_SD_EEEEEEEvNS4_8identityES10_S1A_vS1B_EENS_8epilogue10collective18CollectiveEpilogueINS1D_23Sm100TmaWarpSpecializedILi3ELi2ELi16ELb1ELb0EEEJSH_NS5_IJNSS_ISG_SD_EENSS_INSA_ILi32EEESD_EEEEESI_SJ_SI_SJ_NS1D_6fusion15FusionCallbacksIS1H_NS1M_17LinearCombinationISI_fSI_fLNS_15FloatRoundStyleE2EEESH_S1L_JEEENS4_5SM1004TMEM4LOAD26SM100_TMEM_LOAD_16dp256b4xENS4_13SM90_TMA_LOADENS11_INS12_ILi2ELi4ELi3EEES15_NSS_INS5_IJS16_S1J_EEENS5_IJS1J_SD_EEEEEEENS4_17SM75_U32x4_LDSM_NENS4_14SM90_TMA_STOREES21_NS4_17SM90_U32x4_STSM_NENS4_39AutoVectorizingCopyWithAssumedAlignmentILi128EEEEEEvvEEEEvNT_6ParamsE,(.L_x_189 - _ZN7cutlass13device_kernelINS_4gemm6kernel13GemmUniversalIN4cute5tupleIJiiiiEEENS1_10collective13CollectiveMmaINS1_35MainloopSm100TmaUmmaWarpSpecializedILi13ELi2ELi4ENS5_IJNS4_1CILi4EEENSA_ILi2EEENSA_ILi1EEEEEEEENS5_IJNSA_ILi64EEESG_SG_EEENS_6half_tENS5_IJlSD_lEEESI_SJ_NS4_8TiledMMAINS4_8MMA_AtomIJNS4_20SM100_MMA_F16BF16_SSISI_SI_fLi64ELi64ELNS4_4UMMA5MajorE0ELSO_0ELNSN_7ScaleInE0ELSP_0EEEEEENS4_6LayoutINS5_IJSD_SD_SD_EEENS5_IJNSA_ILi0EEESU_SU_EEEEENS5_IJNS4_10UnderscoreESX_SX_EEEEENS4_23SM90_TMA_LOAD_MULTICASTENS4_14ComposedLayoutINS4_7SwizzleILi3ELi4ELi3EEENS4_18smem_ptr_flag_bitsILi16EEENSS_INS5_IJNSA_ILi8EEESG_EEENS5_IJSG_SD_EEEEEEEvNS4_8identityES10_S1A_vS1B_EENS_8epilogue10collective18CollectiveEpilogueINS1D_23Sm100TmaWarpSpecializedILi3ELi2ELi16ELb1ELb0EEEJSH_NS5_IJNSS_ISG_SD_EENSS_INSA_ILi32EEESD_EEEEESI_SJ_SI_SJ_NS1D_6fusion15FusionCallbacksIS1H_NS1M_17LinearCombinationISI_fSI_fLNS_15FloatRoundStyleE2EEESH_S1L_JEEENS4_5SM1004TMEM4LOAD26SM100_TMEM_LOAD_16dp256b4xENS4_13SM90_TMA_LOADENS11_INS12_ILi2ELi4ELi3EEES15_NSS_INS5_IJS16_S1J_EEENS5_IJS1J_SD_EEEEEEENS4_17SM75_U32x4_LDSM_NENS4_14SM90_TMA_STOREES21_NS4_17SM90_U32x4_STSM_NENS4_39AutoVectorizingCopyWithAssumedAlignmentILi128EEEEEEvvEEEEvNT_6ParamsE)
        .other          _ZN7cutlass13device_kernelINS_4gemm6kernel13GemmUniversalIN4cute5tupleIJiiiiEEENS1_10collective13CollectiveMmaINS1_35MainloopSm100TmaUmmaWarpSpecializedILi13ELi2ELi4ENS5_IJNS4_1CILi4EEENSA_ILi2EEENSA_ILi1EEEEEEEENS5_IJNSA_ILi64EEESG_SG_EEENS_6half_tENS5_IJlSD_lEEESI_SJ_NS4_8TiledMMAINS4_8MMA_AtomIJNS4_20SM100_MMA_F16BF16_SSISI_SI_fLi64ELi64ELNS4_4UMMA5MajorE0ELSO_0ELNSN_7ScaleInE0ELSP_0EEEEEENS4_6LayoutINS5_IJSD_SD_SD_EEENS5_IJNSA_ILi0EEESU_SU_EEEEENS5_IJNS4_10UnderscoreESX_SX_EEEEENS4_23SM90_TMA_LOAD_MULTICASTENS4_14ComposedLayoutINS4_7SwizzleILi3ELi4ELi3EEENS4_18smem_ptr_flag_bitsILi16EEENSS_INS5_IJNSA_ILi8EEESG_EEENS5_IJSG_SD_EEEEEEEvNS4_8identityES10_S1A_vS1B_EENS_8epilogue10collective18CollectiveEpilogueINS1D_23Sm100TmaWarpSpecializedILi3ELi2ELi16ELb1ELb0EEEJSH_NS5_IJNSS_ISG_SD_EENSS_INSA_ILi32EEESD_EEEEESI_SJ_SI_SJ_NS1D_6fusion15FusionCallbacksIS1H_NS1M_17LinearCombinationISI_fSI_fLNS_15FloatRoundStyleE2EEESH_S1L_JEEENS4_5SM1004TMEM4LOAD26SM100_TMEM_LOAD_16dp256b4xENS4_13SM90_TMA_LOADENS11_INS12_ILi2ELi4ELi3EEES15_NSS_INS5_IJS16_S1J_EEENS5_IJS1J_SD_EEEEEEENS4_17SM75_U32x4_LDSM_NENS4_14SM90_TMA_STOREES21_NS4_17SM90_U32x4_STSM_NENS4_39AutoVectorizingCopyWithAssumedAlignmentILi128EEEEEEvvEEEEvNT_6ParamsE,@"STO_CUDA_ENTRY STV_DEFAULT"
_ZN7cutlass13device_kernelINS_4gemm6kernel13GemmUniversalIN4cute5tupleIJiiiiEEENS1_10collective13CollectiveMmaINS1_35MainloopSm100TmaUmmaWarpSpecializedILi13ELi2ELi4ENS5_IJNS4_1CILi4EEENSA_ILi2EEENSA_ILi1EEEEEEEENS5_IJNSA_ILi64EEESG_SG_EEENS_6half_tENS5_IJlSD_lEEESI_SJ_NS4_8TiledMMAINS4_8MMA_AtomIJNS4_20SM100_MMA_F16BF16_SSISI_SI_fLi64ELi64ELNS4_4UMMA5MajorE0ELSO_0ELNSN_7ScaleInE0ELSP_0EEEEEENS4_6LayoutINS5_IJSD_SD_SD_EEENS5_IJNSA_ILi0EEESU_SU_EEEEENS5_IJNS4_10UnderscoreESX_SX_EEEEENS4_23SM90_TMA_LOAD_MULTICASTENS4_14ComposedLayoutINS4_7SwizzleILi3ELi4ELi3EEENS4_18smem_ptr_flag_bitsILi16EEENSS_INS5_IJNSA_ILi8EEESG_EEENS5_IJSG_SD_EEEEEEEvNS4_8identityES10_S1A_vS1B_EENS_8epilogue10collective18CollectiveEpilogueINS1D_23Sm100TmaWarpSpecializedILi3ELi2ELi16ELb1ELb0EEEJSH_NS5_IJNSS_ISG_SD_EENSS_INSA_ILi32EEESD_EEEEESI_SJ_SI_SJ_NS1D_6fusion15FusionCallbacksIS1H_NS1M_17LinearCombinationISI_fSI_fLNS_15FloatRoundStyleE2EEESH_S1L_JEEENS4_5SM1004TMEM4LOAD26SM100_TMEM_LOAD_16dp256b4xENS4_13SM90_TMA_LOADENS11_INS12_ILi2ELi4ELi3EEES15_NSS_INS5_IJS16_S1J_EEENS5_IJS1J_SD_EEEEEEENS4_17SM75_U32x4_LDSM_NENS4_14SM90_TMA_STOREES21_NS4_17SM90_U32x4_STSM_NENS4_39AutoVectorizingCopyWithAssumedAlignmentILi128EEEEEEvvEEEEvNT_6ParamsE:
[----:B------:R-:W1:Y:S01]  /*0000*/  LDC R1, c[0x0][0x37c] ;  /* 0x0000df00ff017b82 */ /* 0x000e620000000800 */
[----:B------:R-:W2:Y:S01]  /*0010*/  S2R R55, SR_TID.X ;  /* 0x0000000000377919 */ /* 0x000ea20000002100 */
[----:B------:R-:W3:Y:S01]  /*0020*/  LDCU.64 UR8, c[0x0][0x890] ;  /* 0x00011200ff0877ac */ /* 0x000ee20008000a00 */
[----:B------:R-:W-:Y:S02]  /*0030*/  PRMT R45, RZ, 0x7610, R45 ;  /* 0x00007610ff2d7816 */ /* 0x000fe4000000002d */
[----:B------:R-:W-:Y:S01]  /*0040*/  ELECT P3, URZ, PT ;  /* 0x0000000000ff782f */ /* 0x000fe20003860000 */
[----:B---3--:R-:W-:-:S04]  /*0050*/  UISETP.NE.U32.AND UP0, UPT, UR8, URZ, UPT ;  /* 0x000000ff0800728c */ /* 0x008fc8000bf05070 */
[----:B------:R-:W-:Y:S01]  /*0060*/  UISETP.NE.AND.EX UP0, UPT, UR9, URZ, UPT, UP0 ;  /* 0x000000ff0900728c */ /* 0x000fe2000bf05300 */
[----:B--2---:R-:W-:-:S05]  /*0070*/  SHF.R.U32.HI R46, RZ, 0x5, R55 ;  /* 0x00000005ff2e7819 */ /* 0x004fca0000011637 */
[----:B------:R-:W2:Y:S02]  /*0080*/  SHFL.IDX PT, R0, R46, RZ, 0x1f ;  /* 0x00001fff2e007589 */ /* 0x000ea400000e0000 */
[----:B--2---:R-:W-:Y:S01]  /*0090*/  R2UR UR22, R0 ;  /* 0x00000000001672ca */ /* 0x004fe200000e0000 */
[----:B-1----:R-:W-:-:S14]  /*00a0*/  BRA.U UP0, `(.L_x_0) ;  /* 0x0000000100307547 */ /* 0x002fdc000b800000 */
[----:B------:R-:W1:Y:S02]  /*00b0*/  LDCU.64 UR4, c[0x0][0x888] ;  /* 0x00011100ff0477ac */ /* 0x000e640008000a00 */
[----:B-1----:R-:W-:-:S04]  /*00c0*/  UISETP.NE.U32.AND UP0, UPT, UR4, URZ, UPT ;  /* 0x000000ff0400728c */ /* 0x002fc8000bf05070 */
[----:B------:R-:W-:-:S09]  /*00d0*/  UISETP.NE.AND.EX UP0, UPT, UR5, URZ, UPT, UP0 ;  /* 0x000000ff0500728c */ /* 0x000fd2000bf05300 */
[----:B------:R-:W-:Y:S05]  /*00e0*/  BRA.U !UP0, `(.L_x_1) ;  /* 0x0000000108147547 */ /* 0x000fea000b800000 */
[----:B------:R-:W1:Y:S01]  /*00f0*/  LDC.64 R26, c[0x0][0x888] ;  /* 0x00022200ff1a7b82 */ /* 0x000e620000000a00 */
[----:B------:R-:W1:Y:S02]  /*0100*/  LDCU.64 UR4, c[0x0][0x358] ;  /* 0x00006b00ff0477ac */ /* 0x000e640008000a00 */
[----:B-1----:R1:W5:Y:S01]  /*0110*/  LDG.E R26, desc[UR4][R26.64] ;  /* 0x000000041a1a7981 */ /* 0x002362000c1e1900 */
[----:B------:R-:W-:Y:S01]  /*0120*/  HFMA2 R45, -RZ, RZ, 0, 5.9604644775390625e-08 ;  /* 0x00000001ff2d7431 */ /* 0x000fe200000001ff */
[----:B------:R-:W-:Y:S05]  /*0130*/  BRA `(.L_x_0) ;  /* 0x00000000000c7947 */ /* 0x000fea0003800000 */
.L_x_1:
[----:B------:R-:W1:Y:S01]  /*0140*/  LDCU UR4, c[0x0][0x880] ;  /* 0x00011000ff0477ac */ /* 0x000e620008000800 */
[----:B------:R-:W-:Y:S01]  /*0150*/  HFMA2 R45, -RZ, RZ, 0, 5.9604644775390625e-08 ;  /* 0x00000001ff2d7431 */ /* 0x000fe200000001ff */
[----:B-1----:R-:W-:-:S07]  /*0160*/  MOV R26, UR4 ;  /* 0x00000004001a7c02 */ /* 0x002fce0008000f00 */
.L_x_0:
[----:B------:R-:W2:Y:S02]  /*0170*/  LDCU.64 UR4, c[0x0][0x8b0] ;  /* 0x00011600ff0477ac */ /* 0x000ea40008000a00 */
[----:B--2---:R-:W-:-:S04]  /*0180*/  UISETP.NE.U32.AND UP0, UPT, UR4, URZ, UPT ;  /* 0x000000ff0400728c */ /* 0x004fc8000bf05070 */
[----:B------:R-:W-:-:S09]  /*0190*/  UISETP.NE.AND.EX UP0, UPT, UR5, URZ, UPT, UP0 ;  /* 0x000000ff0500728c */ /* 0x000fd2000bf05300 */
[----:B------:R-:W-:Y:S05]  /*01a0*/  BRA.U UP0, `(.L_x_2) ;  /* 0x0000000100287547 */ /* 0x000fea000b800000 */
[----:B------:R-:W2:Y:S02]  /*01b0*/  LDCU.64 UR4, c[0x0][0x8a8] ;  /* 0x00011500ff0477ac */ /* 0x000ea40008000a00 */
[----:B--2---:R-:W-:-:S04]  /*01c0*/  UISETP.NE.U32.AND UP0, UPT, UR4, URZ, UPT ;  /* 0x000000ff0400728c */ /* 0x004fc8000bf05070 */
[----:B------:R-:W-:-:S09]  /*01d0*/  UISETP.NE.AND.EX UP0, UPT, UR5, URZ, UPT, UP0 ;  /* 0x000000ff0500728c */ /* 0x000fd2000bf05300 */
[----:B------:R-:W-:Y:S05]  /*01e0*/  BRA.U !UP0, `(.L_x_3) ;  /* 0x0000000108107547 */ /* 0x000fea000b800000 */
[----:B------:R-:W2:Y:S01]  /*01f0*/  LDC.64 R24, c[0x0][0x8a8] ;  /* 0x00022a00ff187b82 */ /* 0x000ea20000000a00 */
[----:B------:R-:W2:Y:S02]  /*0200*/  LDCU.64 UR4, c[0x0][0x358] ;  /* 0x00006b00ff0477ac */ /* 0x000ea40008000a00 */
[----:B--2---:R2:W5:Y:S01]  /*0210*/  LDG.E R24, desc[UR4][R24.64] ;  /* 0x0000000418187981 */ /* 0x004562000c1e1900 */
[----:B------:R-:W-:Y:S05]  /*0220*/  BRA `(.L_x_2) ;  /* 0x0000000000087947 */ /* 0x000fea0003800000 */
.L_x_3:
[----:B------:R-:W2:Y:S02]  /*0230*/  LDCU UR4, c[0x0][0x8a0] ;  /* 0x00011400ff0477ac */ /* 0x000ea40008000800 */
[----:B--2---:R-:W-:Y:S02]  /*0240*/  MOV R24, UR4 ;  /* 0x0000000400187c02 */ /* 0x004fe40008000f00 */
.L_x_2:
[----:B------:R-:W-:Y:S01]  /*0250*/  IMAD.U32 R0, RZ, RZ, UR22 ;  /* 0x00000016ff007e24 */ /* 0x000fe2000f8e00ff */
[----:B------:R-:W-:Y:S04]  /*0260*/  BSSY.RECONVERGENT B0, `(.L_x_4) ;  /* 0x000000c000007945 */ /* 0x000fe80003800200 */
[C---:B------:R-:W-:Y:S02]  /*0270*/  ISETP.NE.OR P1, PT, R0.reuse, 0x1, !P3 ;  /* 0x000000010000780c */ /* 0x040fe40005f25670 */
[----:B------:R-:W-:-:S11]  /*0280*/  ISETP.NE.OR P0, PT, R0, 0x3, !P3 ;  /* 0x000000030000780c */ /* 0x000fd60005f05670 */
[----:B------:R-:W-:Y:S05]  /*0290*/  @P1 BRA `(.L_x_5) ;  /* 0x0000000000201947 */ /* 0x000fea0003800000 */
[----:B------:R-:W3:Y:S02]  /*02a0*/  LDCU.64 UR4, c[0x0][0x348] ;  /* 0x00006900ff0477ac */ /* 0x000ee40008000a00 */
[----:B---3--:R-:W-:Y:S02]  /*02b0*/  UIADD3 UR6, UP1, UPT, UR4, 0x80, URZ ;  /* 0x0000008004067890 */ /* 0x008fe4000ff3e0ff */
[----:B------:R-:W-:Y:S02]  /*02c0*/  UIADD3 UR4, UP0, UPT, UR4, 0x180, URZ ;  /* 0x0000018004047890 */ /* 0x000fe4000ff1e0ff */
[----:B------:R-:W-:Y:S02]  /*02d0*/  UIADD3.X UR7, UPT, UPT, URZ, UR5, URZ, UP1, !UPT ;  /* 0x00000005ff077290 */ /* 0x000fe40008ffe4ff */
[----:B------:R-:W-:-:S07]  /*02e0*/  UIADD3.X UR5, UPT, UPT, URZ, UR5, URZ, UP0, !UPT ;  /* 0x00000005ff057290 */ /* 0x000fce00087fe4ff */
[----:B------:R3:W-:Y:S02]  /*02f0*/  UTMACCTL.PF [UR6] ;  /* 0x00000000060079b9 */ /* 0x0007e40008040000 */
[----:B------:R3:W-:Y:S02]  /*0300*/  UTMACCTL.PF [UR4] ;  /* 0x00000000040079b9 */ /* 0x0007e40008040000 */
[----:B---3--:R-:W-:Y:S01]  /*0310*/  NOP ;  /* 0x0000000000007918 */ /* 0x008fe20000000000 */
.L_x_5:
[----:B------:R-:W-:Y:S05]  /*0320*/  BSYNC.RECONVERGENT B0 ;  /* 0x0000000000007941 */ /* 0x000fea0003800200 */
.L_x_4:
[----:B------:R-:W-:Y:S04]  /*0330*/  BSSY.RECONVERGENT B0, `(.L_x_6) ;  /* 0x000000a000007945 */ /* 0x000fe80003800200 */
        /* <DEDUP_REMOVED lines=9> */
.L_x_7:
[----:B------:R-:W-:Y:S05]  /*03d0*/  BSYNC.RECONVERGENT B0 ;  /* 0x0000000000007941 */ /* 0x000fea0003800200 */
.L_x_6:
[----:B------:R-:W3:Y:S01]  /*03e0*/  LDCU.64 UR4, c[0x0][0x888] ;  /* 0x00011100ff0477ac */ /* 0x000ee20008000a00 */
[----:B------:R-:W-:Y:S02]  /*03f0*/  UISETP.EQ.U32.AND UP1, UPT, UR8, URZ, UPT ;  /* 0x000000ff0800728c */ /* 0x000fe4000bf22070 */
[----:B------:R-:W-:Y:S02]  /*0400*/  UPLOP3.LUT UP4, UPT, UPT, UPT, UPT, 0x80, 0x8 ;  /* 0x000000000008789c */ /* 0x000fe40003f8f070 */
[----:B---3--:R-:W-:-:S04]  /*0410*/  UISETP.NE.U32.AND UP0, UPT, UR4, URZ, UPT ;  /* 0x000000ff0400728c */ /* 0x008fc8000bf05070 */
[----:B------:R-:W-:-:S04]  /*0420*/  UISETP.NE.AND.EX UP0, UPT, UR5, URZ, UPT, UP0 ;  /* 0x000000ff0500728c */ /* 0x000fc8000bf05300 */
[----:B------:R-:W-:-:S04]  /*0430*/  UISETP.EQ.OR.EX UP2, UPT, UR9, URZ, !UP0, UP1 ;  /* 0x000000ff0900728c */ /* 0x000fc8000c742710 */
[----:B------:R-:W-:-:S06]  /*0440*/  UP2UR UR4, UPR, URZ, 0x4 ;  /* 0x00000004ff047883 */ /* 0x000fcc0008000000 */
[----:B------:R-:W-:Y:S01]  /*0450*/  MOV R49, UR4 ;  /* 0x0000000400317c02 */ /* 0x000fe20008000f00 */
[----:B------:R-:W-:Y:S06]  /*0460*/  BRA.U !UP2, `(.L_x_8) ;  /* 0x000000010a207547 */ /* 0x000fec000b800000 */
[----:B------:R-:W-:Y:S01]  /*0470*/  UISETP.NE.U32.AND UP1, UPT, UR8, URZ, UPT ;  /* 0x000000ff0800728c */ /* 0x000fe2000bf25070 */
[----:B-----5:R-:W-:Y:S01]  /*0480*/  FSETP.NEU.AND P0, PT, R26, RZ, PT ;  /* 0x000000ff1a00720b */ /* 0x020fe20003f0d000 */
[----:B------:R-:W-:Y:S02]  /*0490*/  USEL UR4, URZ, 0xffffffff, UP0 ;  /* 0xffffffffff047887 */ /* 0x000fe40008000000 */
[----:B------:R-:W-:-:S10]  /*04a0*/  UISETP.NE.AND.EX UP1, UPT, UR9, URZ, UPT, UP1 ;  /* 0x000000ff0900728c */ /* 0x000fd4000bf25310 */
[----:B------:R-:W-:Y:S01]  /*04b0*/  VOTEU.ANY UP0, P0 ;  /* 0x0000000000ff7886 */ /* 0x000fe20000000100 */
[----:B------:R-:W-:-:S04]  /*04c0*/  @!UP1 USEL UR4, URZ, 0xffffffff, UP0 ;  /* 0xffffffffff049887 */ /* 0x000fc80008000000 */
[----:B------:R-:W-:-:S04]  /*04d0*/  ULOP3.LUT UR4, UR4, 0x1, URZ, 0xc0, !UPT ;  /* 0x0000000104047892 */ /* 0x000fc8000f8ec0ff */
[----:B------:R-:W-:-:S11]  /*04e0*/  UISETP.NE.U32.AND UP4, UPT, UR4, 0x1, UPT ;  /* 0x000000010400788c */ /* 0x000fd6000bf85070 */
.L_x_8:
[----:B------:R-:W3:Y:S01]  /*04f0*/  SHFL.IDX PT, R2, R46, RZ, 0x1f ;  /* 0x00001fff2e027589 */ /* 0x000ee200000e0000 */
[----:B------:R-:W-:-:S04]  /*0500*/  UISETP.NE.AND UP0, UPT, UR22, 0x2, UPT ;  /* 0x000000021600788c */ /* 0x000fc8000bf05270 */
[----:B------:R-:W-:Y:S01]  /*0510*/  USEL UR33, URZ, 0x1, UP0 ;  /* 0x00000001ff217887 */ /* 0x000fe20008000000 */
[----:B---3--:R-:W-:-:S13]  /*0520*/  ISETP.NE.AND P0, PT, R2, RZ, PT ;  /* 0x000000ff0200720c */ /* 0x008fda0003f05270 */
[----:B------:R-:W-:Y:S05]  /*0530*/  @P0 BRA `(.L_x_9) ;  /* 0x0000000000ac0947 */ /* 0x000fea0003800000 */
[----:B------:R-:W-:Y:S01]  /*0540*/  ELECT P0, URZ, PT ;  /* 0x0000000000ff782f */ /* 0x000fe20003800000 */
[----:B------:R-:W-:-:S12]  /*0550*/  BSSY.RECONVERGENT B0, `(.L_x_9) ;  /* 0x0000029000007945 */ /* 0x000fd80003800200 */
[----:B------:R-:W-:Y:S05]  /*0560*/  @!P0 BRA `(.L_x_10) ;  /* 0x00000000009c8947 */ /* 0x000fea0003800000 */
[----:B------:R-:W3:Y:S01]  /*0570*/  S2UR UR4, SR_CgaCtaId ;  /* 0x00000000000479c3 */ /* 0x000ee20000008800 */
[----:B------:R-:W-:Y:S01]  /*0580*/  UMOV UR5, 0x400 ;  /* 0x0000040000057882 */ /* 0x000fe20000000000 */
[----:B------:R-:W-:Y:S01]  /*0590*/  UMOV UR8, 0x1 ;  /* 0x0000000100087882 */ /* 0x000fe20000000000 */
[----:B------:R-:W-:Y:S01]  /*05a0*/  UMOV UR6, 0x5 ;  /* 0x0000000500067882 */ /* 0x000fe20000000000 */
[----:B------:R-:W-:-:S04]  /*05b0*/  UIADD3 UR8, UPT, UPT, -UR8, 0x100000, URZ ;  /* 0x0010000008087890 */ /* 0x000fc8000fffe1ff */
[----:B------:R-:W-:Y:S02]  /*05c0*/  USHF.L.U32 UR9, UR8, 0xb, URZ ;  /* 0x0000000b08097899 */ /* 0x000fe400080006ff */
[----:B------:R-:W-:Y:S02]  /*05d0*/  USHF.L.U32 UR8, UR8, 0x1, URZ ;  /* 0x0000000108087899 */ /* 0x000fe400080006ff */
[----:B------:R-:W-:-:S04]  /*05e0*/  UIADD3 UR6, UPT, UPT, -UR6, 0x100000, URZ ;  /* 0x0010000006067890 */ /* 0x000fc8000fffe1ff */
[----:B------:R-:W-:Y:S02]  /*05f0*/  USHF.L.U32 UR7, UR6, 0xb, URZ ;  /* 0x0000000b06077899 */ /* 0x000fe400080006ff */
[----:B------:R-:W-:Y:S02]  /*0600*/  USHF.L.U32 UR6, UR6, 0x1, URZ ;  /* 0x0000000106067899 */ /* 0x000fe400080006ff */
[----:B---3--:R-:W-:Y:S01]  /*0610*/  ULEA UR4, UR4, UR5, 0x18 ;  /* 0x0000000504047291 */ /* 0x008fe2000f8ec0ff */
[----:B------:R-:W3:Y:S11]  /*0620*/  FENCE.VIEW.ASYNC.S ;  /* 0x00000000000073c6 */ /* 0x000ef60000000000 */
[----:B---3--:R3:W4:Y:S01]  /*0630*/  SYNCS.EXCH.64 URZ, [UR4], UR8 ;  /* 0x0000000804ff75b2 */ /* 0x0087220008000100 */
[----:B------:R3:W1:Y:S01]  /*0640*/  SYNCS.EXCH.64 URZ, [UR4+0x68], UR6 ;  /* 0x0000680604ff75b2 */ /* 0x0006620008000100 */
        /* <DEDUP_REMOVED lines=23> */
[----:B------:R3:W1:Y:S02]  /*07c0*/  SYNCS.EXCH.64 URZ, [UR4+0xc8], UR6 ;  /* 0x0000c80604ff75b2 */ /* 0x0006640008000100 */
[----:B---34-:R-:W-:Y:S01]  /*07d0*/  NOP ;  /* 0x0000000000007918 */ /* 0x018fe20000000000 */
.L_x_10:
[----:B------:R-:W-:Y:S05]  /*07e0*/  BSYNC.RECONVERGENT B0 ;  /* 0x0000000000007941 */ /* 0x000fea0003800200 */
.L_x_9:
[----:B------:R-:W3:Y:S01]  /*07f0*/  SHFL.IDX PT, R2, R46, RZ, 0x1f ;  /* 0x00001fff2e027589 */ /* 0x000ee200000e0000 */
[----:B------:R-:W-:Y:S01]  /*0800*/  NOP ;  /* 0x0000000000007918 */ /* 0x000fe20000000000 */
[----:B---3--:R-:W-:-:S13]  /*0810*/  ISETP.NE.AND P0, PT, R2, 0x1, PT ;  /* 0x000000010200780c */ /* 0x008fda0003f05270 */
[----:B------:R-:W-:Y:S05]  /*0820*/  @P0 BRA `(.L_x_11) ;  /* 0x0000000000500947 */ /* 0x000fea0003800000 */
        /* <DEDUP_REMOVED lines=9> */
[----:B------:R-:W-:Y:S01]  /*08c0*/  USHF.L.U32 UR6, UR6, 0x1, URZ ;  /* 0x0000000106067899 */ /* 0x000fe200080006ff */
[----:B------:R-:W-:Y:S01]  /*08d0*/  ELECT P0, URZ, PT ;  /* 0x0000000000ff782f */ /* 0x000fe20003800000 */
[----:B---3--:R-:W-:Y:S01]  /*08e0*/  ULEA UR4, UR4, UR5, 0x18 ;  /* 0x0000000504047291 */ /* 0x008fe2000f8ec0ff */
[----:B------:R-:W3:Y:S11]  /*08f0*/  FENCE.VIEW.ASYNC.S ;  /* 0x00000000000073c6 */ /* 0x000ef60000000000 */
[----:B---3--:R3:W4:Y:S01]  /*0900*/  SYNCS.EXCH.64 URZ, [UR4+0xd0], UR8 ;  /* 0x0000d00804ff75b2 */ /* 0x0087220008000100 */
[----:B------:R3:W1:Y:S01]  /*0910*/  SYNCS.EXCH.64 URZ, [UR4+0xe8], UR6 ;  /* 0x0000e80604ff75b2 */ /* 0x0006620008000100 */
[----:B------:R3:W1:Y:S01]  /*0920*/  SYNCS.EXCH.64 URZ, [UR4+0xd8], UR8 ;  /* 0x0000d80804ff75b2 */ /* 0x0006620008000100 */
[----:B------:R3:W1:Y:S01]  /*0930*/  SYNCS.EXCH.64 URZ, [UR4+0xf0], UR6 ;  /* 0x0000f00604ff75b2 */ /* 0x0006620008000100 */
[----:B------:R3:W1:Y:S01]  /*0940*/  SYNCS.EXCH.64 URZ, [UR4+0xe0], UR8 ;  /* 0x0000e00804ff75b2 */ /* 0x0006620008000100 */
[----:B------:R3:W1:Y:S01]  /*0950*/  SYNCS.EXCH.64 URZ, [UR4+0xf8], UR6 ;  /* 0x0000f80604ff75b2 */ /* 0x0006620008000100 */
[----:B------:R-:W-:Y:S01]  /*0960*/  NOP ;  /* 0x0000000000007918 */ /* 0x000fe20000000000 */
.L_x_11:
[----:B------:R-:W2:Y:S01]  /*0970*/  SHFL.IDX PT, R2, R46, RZ, 0x1f ;  /* 0x00001fff2e027589 */ /* 0x000ea200000e0000 */
[----:B------:R-:W-:Y:S01]  /*0980*/  NOP ;  /* 0x0000000000007918 */ /* 0x000fe20000000000 */
[----:B--2---:R-:W-:-:S13]  /*0990*/  ISETP.NE.AND P0, PT, R2, 0x3, PT ;  /* 0x000000030200780c */ /* 0x004fda0003f05270 */
[----:B------:R-:W-:Y:S05]  /*09a0*/  @P0 BRA `(.L_x_12) ;  /* 0x0000000000300947 */ /* 0x000fea0003800000 */
[----:B---3--:R-:W2:Y:S01]  /*09b0*/  S2UR UR6, SR_CgaCtaId ;  /* 0x00000000000679c3 */ /* 0x008ea20000008800 */
[----:B------:R-:W-:Y:S01]  /*09c0*/  UMOV UR4, 0x400 ;  /* 0x0000040000047882 */ /* 0x000fe20000000000 */
[----:B------:R-:W-:Y:S01]  /*09d0*/  UMOV UR5, 0x20 ;  /* 0x0000002000057882 */ /* 0x000fe20000000000 */
[----:B------:R-:W-:Y:S01]  /*09e0*/  ELECT P0, URZ, PT ;  /* 0x0000000000ff782f */ /* 0x000fe20003800000 */
[----:B--2---:R-:W-:Y:S02]  /*09f0*/  ULEA UR6, UR6, UR4, 0x18 ;  /* 0x0000000406067291 */ /* 0x004fe4000f8ec0ff */
[----:B------:R-:W-:-:S04]  /*0a00*/  UIADD3 UR4, UPT, UPT, -UR5, 0x100000, URZ ;  /* 0x0010000005047890 */ /* 0x000fc8000fffe1ff */
[----:B------:R-:W-:Y:S02]  /*0a10*/  USHF.L.U32 UR5, UR4, 0xb, URZ ;  /* 0x0000000b04057899 */ /* 0x000fe400080006ff */
[----:B------:R-:W-:Y:S01]  /*0a20*/  USHF.L.U32 UR4, UR4, 0x1, URZ ;  /* 0x0000000104047899 */ /* 0x000fe200080006ff */
[----:B------:R-:W2:Y:S11]  /*0a30*/  FENCE.VIEW.ASYNC.S ;  /* 0x00000000000073c6 */ /* 0x000eb60000000000 */
[----:B--2---:R2:W3:Y:S01]  /*0a40*/  SYNCS.EXCH.64 URZ, [UR6+0x100], UR4 ;  /* 0x0001000406ff75b2 */ /* 0x0044e20008000100 */
[----:B------:R2:W1:Y:S01]  /*0a50*/  SYNCS.EXCH.64 URZ, [UR6+0x108], UR4 ;  /* 0x0001080406ff75b2 */ /* 0x0004620008000100 */
[----:B------:R-:W-:Y:S01]  /*0a60*/  NOP ;  /* 0x0000000000007918 */ /* 0x000fe20000000000 */
.L_x_12:
[----:B------:R-:W4:Y:S01]  /*0a70*/  SHFL.IDX PT, R2, R46, RZ, 0x1f ;  /* 0x00001fff2e027589 */ /* 0x000f2200000e0000 */
[----:B------:R-:W-:Y:S01]  /*0a80*/  NOP ;  /* 0x0000000000007918 */ /* 0x000fe20000000000 */
[----:B----4-:R-:W-:-:S13]  /*0a90*/  ISETP.NE.AND P0, PT, R2, 0x4, PT ;  /* 0x000000040200780c */ /* 0x010fda0003f05270 */
[----:B------:R-:W-:Y:S05]  /*0aa0*/  @P0 BRA `(.L_x_13) ;  /* 0x00000000004c0947 */ /* 0x000fea0003800000 */
[----:B--23--:R-:W2:Y:S01]  /*0ab0*/  S2UR UR6, SR_CgaCtaId ;  /* 0x00000000000679c3 */ /* 0x00cea20000008800 */
[----:B------:R-:W-:Y:S01]  /*0ac0*/  UMOV UR4, 0x720 ;  /* 0x0000072000047882 */ /* 0x000fe20000000000 */
[----:B------:R-:W-:Y:S01]  /*0ad0*/  UMOV UR5, 0x400 ;  /* 0x0000040000057882 */ /* 0x000fe20000000000 */
[----:B------:R-:W-:Y:S01]  /*0ae0*/  USEL UR4, UR4, 0x620, UP4 ;  /* 0x0000062004047887 */ /* 0x000fe2000a000000 */
[----:B------:R-:W-:Y:S01]  /*0af0*/  UMOV UR8, 0x1 ;  /* 0x0000000100087882 */ /* 0x000fe20000000000 */
[----:B------:R-:W-:Y:S01]  /*0b00*/  ELECT P0, URZ, PT ;  /* 0x0000000000ff782f */ /* 0x000fe20003800000 */
[----:B------:R-:W-:-:S04]  /*0b10*/  UIADD3 UR8, UPT, UPT, -UR8, 0x100000, URZ ;  /* 0x0010000008087890 */ /* 0x000fc8000fffe1ff */
[----:B------:R-:W-:Y:S02]  /*0b20*/  USHF.L.U32 UR9, UR8, 0xb, URZ ;  /* 0x0000000b08097899 */ /* 0x000fe400080006ff */
[----:B------:R-:W-:Y:S02]  /*0b30*/  USHF.L.U32 UR8, UR8, 0x1, URZ ;  /* 0x0000000108087899 */ /* 0x000fe400080006ff */
[----:B--2---:R-:W-:Y:S02]  /*0b40*/  ULEA UR6, UR6, UR5, 0x18 ;  /* 0x0000000506067291 */ /* 0x004fe4000f8ec0ff */
[----:B------:R-:W-:-:S04]  /*0b50*/  UIADD3 UR4, UPT, UPT, -UR4, 0x100000, URZ ;  /* 0x0010000004047890 */ /* 0x000fc8000fffe1ff */
[----:B------:R-:W-:Y:S02]  /*0b60*/  USHF.L.U32 UR5, UR4, 0xb, URZ ;  /* 0x0000000b04057899 */ /* 0x000fe400080006ff */
[----:B------:R-:W-:Y:S01]  /*0b70*/  USHF.L.U32 UR4, UR4, 0x1, URZ ;  /* 0x0000000104047899 */ /* 0x000fe200080006ff */
[----:B------:R-:W2:Y:S03]  /*0b80*/  FENCE.VIEW.ASYNC.S ;  /* 0x00000000000073c6 */ /* 0x000ea60000000000 */
[----:B--2---:R4:W2:Y:S08]  /*0b90*/  SYNCS.EXCH.64 URZ, [UR6+0x110], UR8 ;  /* 0x0001100806ff75b2 */ /* 0x0048b00008000100 */
[----:B------:R4:W3:Y:S01]  /*0ba0*/  SYNCS.EXCH.64 URZ, [UR6+0x120], UR4 ;  /* 0x0001200406ff75b2 */ /* 0x0008e20008000100 */
[----:B------:R4:W1:Y:S01]  /*0bb0*/  SYNCS.EXCH.64 URZ, [UR6+0x118], UR8 ;  /* 0x0001180806ff75b2 */ /* 0x0008620008000100 */
[----:B------:R4:W1:Y:S02]  /*0bc0*/  SYNCS.EXCH.64 URZ, [UR6+0x128], UR4 ;  /* 0x0001280406ff75b2 */ /* 0x0008640008000100 */
[----:B----4-:R-:W-:Y:S01]  /*0bd0*/  NOP ;  /* 0x0000000000007918 */ /* 0x010fe20000000000 */
.L_x_13:
[----:B------:R-:W4:Y:S01]  /*0be0*/  SHFL.IDX PT, R2, R46, RZ, 0x1f ;  /* 0x00001fff2e027589 */ /* 0x000f2200000e0000 */
[----:B------:R-:W-:Y:S01]  /*0bf0*/  NOP ;  /* 0x0000000000007918 */ /* 0x000fe20000000000 */
[----:B----4-:R-:W-:-:S13]  /*0c00*/  ISETP.NE.AND P0, PT, R2, 0x5, PT ;  /* 0x000000050200780c */ /* 0x010fda0003f05270 */
[----:B------:R-:W-:Y:S05]  /*0c10*/  @P0 BRA `(.L_x_14) ;  /* 0x0000000000580947 */ /* 0x000fea0003800000 */
[----:B--23--:R-:W2:Y:S01]  /*0c20*/  S2UR UR4, SR_CgaCtaId ;  /* 0x00000000000479c3 */ /* 0x00cea20000008800 */
        /* <DEDUP_REMOVED lines=10> */
[----:B--2---:R-:W-:Y:S01]  /*0cd0*/  ULEA UR4, UR4, UR5, 0x18 ;  /* 0x0000000504047291 */ /* 0x004fe2000f8ec0ff */
[----:B------:R-:W2:Y:S11]  /*0ce0*/  FENCE.VIEW.ASYNC.S ;  /* 0x00000000000073c6 */ /* 0x000eb60000000000 */
[----:B--2---:R4:W2:Y:S01]  /*0cf0*/  SYNCS.EXCH.64 URZ, [UR4+0x130], UR8 ;  /* 0x0001300804ff75b2 */ /* 0x0048a20008000100 */
[----:B------:R4:W3:Y:S01]  /*0d00*/  SYNCS.EXCH.64 URZ, [UR4+0x150], UR6 ;  /* 0x0001500604ff75b2 */ /* 0x0008e20008000100 */
[----:B------:R4:W1:Y:S01]  /*0d10*/  SYNCS.EXCH.64 URZ, [UR4+0x138], UR8 ;  /* 0x0001380804ff75b2 */ /* 0x0008620008000100 */
[----:B------:R4:W1:Y:S01]  /*0d20*/  SYNCS.EXCH.64 URZ, [UR4+0x158], UR6 ;  /* 0x0001580604ff75b2 */ /* 0x0008620008000100 */
[----:B------:R4:W1:Y:S01]  /*0d30*/  SYNCS.EXCH.64 URZ, [UR4+0x140], UR8 ;  /* 0x0001400804ff75b2 */ /* 0x0008620008000100 */
[----:B------:R4:W1:Y:S01]  /*0d40*/  SYNCS.EXCH.64 URZ, [UR4+0x160], UR6 ;  /* 0x0001600604ff75b2 */ /* 0x0008620008000100 */
[----:B------:R4:W1:Y:S01]  /*0d50*/  SYNCS.EXCH.64 URZ, [UR4+0x148], UR8 ;  /* 0x0001480804ff75b2 */ /* 0x0008620008000100 */
[----:B------:R4:W1:Y:S02]  /*0d60*/  SYNCS.EXCH.64 URZ, [UR4+0x168], UR6 ;  /* 0x0001680604ff75b2 */ /* 0x0008640008000100 */
[----:B----4-:R-:W-:Y:S01]  /*0d70*/  NOP ;  /* 0x0000000000007918 */ /* 0x010fe20000000000 */
.L_x_14:
[----:B------:R-:W4:Y:S01]  /*0d80*/  SHFL.IDX PT, R2, R46, RZ, 0x1f ;  /* 0x00001fff2e027589 */ /* 0x000f2200000e0000 */
[----:B------:R-:W1:Y:S01]  /*0d90*/  S2UR UR54, SR_CgaCtaId ;  /* 0x00000000003679c3 */ /* 0x000e620000008800 */
[----:B------:R-:W-:Y:S01]  /*0da0*/  NOP ;  /* 0x0000000000007918 */ /* 0x000fe20000000000 */
[----:B----4-:R-:W-:-:S13]  /*0db0*/  ISETP.NE.AND P0, PT, R2, 0x3, PT ;  /* 0x000000030200780c */ /* 0x010fda0003f05270 */
[----:B-1----:R-:W-:Y:S05]  /*0dc0*/  @P0 BRA `(.L_x_15) ;  /* 0x0000000000340947 */ /* 0x002fea0003800000 */
[----:B--23--:R-:W-:Y:S01]  /*0dd0*/  UMOV UR4, 0x400 ;  /* 0x0000040000047882 */ /* 0x00cfe20000000000 */
[----:B------:R-:W-:Y:S01]  /*0de0*/  UMOV UR6, 0x20 ;  /* 0x0000002000067882 */ /* 0x000fe20000000000 */
[----:B------:R-:W-:Y:S02]  /*0df0*/  ULEA UR4, UR54, UR4, 0x18 ;  /* 0x0000000436047291 */ /* 0x000fe4000f8ec0ff */
[----:B------:R-:W-:-:S04]  /*0e00*/  UIADD3 UR6, UPT, UPT, -UR6, 0x100000, URZ ;  /* 0x0010000006067890 */ /* 0x000fc8000fffe1ff */
[----:B------:R-:W-:Y:S02]  /*0e10*/  USHF.L.U32 UR7, UR6, 0xb, URZ ;  /* 0x0000000b06077899 */ /* 0x000fe400080006ff */
[----:B------:R-:W-:Y:S01]  /*0e20*/  USHF.L.U32 UR6, UR6, 0x1, URZ ;  /* 0x0000000106067899 */ /* 0x000fe200080006ff */
[----:B------:R-:W-:Y:S01]  /*0e30*/  ELECT P0, URZ, PT ;  /* 0x0000000000ff782f */ /* 0x000fe20003800000 */
[----:B------:R-:W1:Y:S10]  /*0e40*/  FENCE.VIEW.ASYNC.S ;  /* 0x00000000000073c6 */ /* 0x000e740000000000 */
[----:B-1----:R1:W4:Y:S01]  /*0e50*/  SYNCS.EXCH.64 URZ, [UR4+0x170], UR6 ;  /* 0x0001700604ff75b2 */ /* 0x0023220008000100 */
[----:B------:R1:W2:Y:S01]  /*0e60*/  SYNCS.EXCH.64 URZ, [UR4+0x180], UR6 ;  /* 0x0001800604ff75b2 */ /* 0x0002a20008000100 */
[----:B------:R1:W3:Y:S01]  /*0e70*/  SYNCS.EXCH.64 URZ, [UR4+0x178], UR6 ;  /* 0x0001780604ff75b2 */ /* 0x0002e20008000100 */
[----:B------:R1:W1:Y:S01]  /*0e80*/  SYNCS.EXCH.64 URZ, [UR4+0x188], UR6 ;  /* 0x0001880604ff75b2 */ /* 0x0002620008000100 */
[----:B------:R-:W-:Y:S01]  /*0e90*/  NOP ;  /* 0x0000000000007918 */ /* 0x000fe20000000000 */
.L_x_15:
[----:B-123--:R-:W1:Y:S01]  /*0ea0*/  LDCU UR4, c[0x0][0x36c] ;  /* 0x00006d80ff0477ac */ /* 0x00ee620008000800 */
[----:B------:R-:W-:Y:S01]  /*0eb0*/  ISETP.NE.OR P3, PT, R0, 0x2, !P3 ;  /* 0x000000020000780c */ /* 0x000fe20005f65670 */
[----:B------:R-:W-:Y:S01]  /*0ec0*/  NOP ;  /* 0x0000000000007918 */ /* 0x000fe20000000000 */
[----:B------:R-:W-:Y:S01]  /*0ed0*/  LOP3.LUT R0, R55, 0x1f, RZ, 0xc0, !PT ;  /* 0x0000001f37007812 */ /* 0x000fe200078ec0ff */
[----:B------:R-:W-:Y:S02]  /*0ee0*/  UISETP.NE.AND UP5, UPT, UR22, URZ, UPT ;  /* 0x000000ff1600728c */ /* 0x000fe4000bfa5270 */
[----:B-1----:R-:W-:-:S09]  /*0ef0*/  UISETP.EQ.U32.AND UP6, UPT, UR4, 0x1, UPT ;  /* 0x000000010400788c */ /* 0x002fd2000bfc2070 */
[----:B------:R-:W-:Y:S05]  /*0f00*/  BRA.U !UP6, `(.L_x_16) ;  /* 0x000000010e087547 */ /* 0x000fea000b800000 */
[----:B----4-:R-:W-:Y:S01]  /*0f10*/  UCGABAR_ARV ;  /* 0x00000000000079c7 */ /* 0x010fe20008000000 */
[----:B------:R-:W-:Y:S05]  /*0f20*/  BRA `(.L_x_17) ;  /* 0x0000000000047947 */ /* 0x000fea0003800000 */
.L_x_16:
[----:B----4-:R-:W-:Y:S01]  /*0f30*/  NOP ;  /* 0x0000000000007918 */ /* 0x010fe20000000000 */
.L_x_17:
[----:B------:R-:W1:Y:S01]  /*0f40*/  S2UR UR29, SR_CTAID.X ;  /* 0x00000000001d79c3 */ /* 0x000e620000002500 */
[----:B------:R-:W-:-:S05]  /*0f50*/  CS2R.32 R48, SR_CgaSize ;  /* 0x0000000000307805 */ /* 0x000fca0000008a00 */
[----:B------:R-:W-:-:S05]  /*0f60*/  IMAD R48, R48, -0xa0, RZ ;  /* 0xffffff6030307824 */ /* 0x000fca00078e02ff */
[----:B------:R-:W-:-:S14]  /*0f70*/  R2UR UR5, R48 ;  /* 0x00000000300572ca */ /* 0x000fdc00000e0000 */
[----:B------:R-:W2:Y:S01]  /*0f80*/  LDCU UR5, c[0x0][UR5+0x2b0] ;  /* 0x00005600050577ac */ /* 0x000ea20008000800 */
[----:B------:R-:W-:-:S05]  /*0f90*/  CS2R.32 R48, SR_CgaSize ;  /* 0x0000000000307805 */ /* 0x000fca0000008a00 */
[----:B------:R-:W-:-:S05]  /*0fa0*/  IMAD R48, R48, -0xa0, RZ ;  /* 0xffffff6030307824 */ /* 0x000fca00078e02ff */
[----:B------:R-:W-:-:S14]  /*0fb0*/  R2UR UR4, R48 ;  /* 0x00000000300472ca */ /* 0x000fdc00000e0000 */
[----:B------:R-:W3:Y:S01]  /*0fc0*/  LDCU UR4, c[0x0][UR4+0x2b4] ;  /* 0x00005680040477ac */ /* 0x000ee20008000800 */
[----:B------:R-:W4:Y:S01]  /*0fd0*/  S2UR UR32, SR_CTAID.Y ;  /* 0x00000000002079c3 */ /* 0x000f220000002600 */
[----:B------:R-:W-:-:S05]  /*0fe0*/  CS2R.32 R48, SR_CgaSize ;  /* 0x0000000000307805 */ /* 0x000fca0000008a00 */
[----:B------:R-:W-:-:S05]  /*0ff0*/  IMAD R48, R48, -0xa0, RZ ;  /* 0xffffff6030307824 */ /* 0x000fca00078e02ff */
[----:B------:R-:W-:-:S14]  /*1000*/  R2UR UR7, R48 ;  /* 0x00000000300772ca */ /* 0x000fdc00000e0000 */
[----:B------:R-:W3:Y:S01]  /*1010*/  LDCU UR7, c[0x0][UR7+0x2a0] ;  /* 0x00005400070777ac */ /* 0x000ee20008000800 */
[----:B------:R-:W-:-:S05]  /*1020*/  CS2R.32 R48, SR_CgaSize ;  /* 0x0000000000307805 */ /* 0x000fca0000008a00 */
[----:B------:R-:W-:-:S05]  /*1030*/  IMAD R48, R48, -0xa0, RZ ;  /* 0xffffff6030307824 */ /* 0x000fca00078e02ff */
[----:B------:R-:W-:-:S14]  /*1040*/  R2UR UR8, R48 ;  /* 0x00000000300872ca */ /* 0x000fdc00000e0000 */
[----:B------:R-:W3:Y:S01]  /*1050*/  LDCU UR8, c[0x0][UR8+0x2a4] ;  /* 0x00005480080877ac */ /* 0x000ee20008000800 */
[----:B------:R-:W-:Y:S02]  /*1060*/  ULOP3.LUT UR46, UR54, 0x3, URZ, 0xc0, !UPT ;  /* 0x00000003362e7892 */ /* 0x000fe4000f8ec0ff */
[----:B------:R-:W-:Y:S02]  /*1070*/  USHF.R.U32.HI UR34, URZ, 0x2, UR54 ;  /* 0x00000002ff227899 */ /* 0x000fe40008011636 */
[----:B------:R-:W-:Y:S02]  /*1080*/  UISETP.GT.U32.AND UP1, UPT, UR46, 0xffff, UPT ;  /* 0x0000ffff2e00788c */ /* 0x000fe4000bf24070 */
[----:B------:R-:W-:Y:S01]  /*1090*/  USHF.L.U32 UR28, UR54, 0x9, URZ ;  /* 0x00000009361c7899 */ /* 0x000fe200080006ff */
[----:B-1----:R-:W-:Y:S01]  /*10a0*/  I2FP.F32.U32 R3, UR29 ;  /* 0x0000001d00037c45 */ /* 0x002fe20008201000 */
[----:B------:R-:W1:Y:S04]  /*10b0*/  LDCU UR23, c[0x0][0xb24] ;  /* 0x00016480ff1777ac */ /* 0x000e680008000800 */
[----:B--2---:R-:W-:Y:S01]  /*10c0*/  FMUL R3, R3, UR5 ;  /* 0x0000000503037c20 */ /* 0x004fe20008400000 */
[----:B------:R-:W2:Y:S01]  /*10d0*/  LDCU UR40, c[0x0][0xb24] ;  /* 0x00016480ff2877ac */ /* 0x000ea20008000800 */
[----:B----4-:R-:W-:Y:S01]  /*10e0*/  I2FP.F32.U32 R2, UR32 ;  /* 0x0000002000027c45 */ /* 0x010fe20008201000 */
[----:B------:R-:W4:Y:S03]  /*10f0*/  LDCU UR30, c[0x0][0xb30] ;  /* 0x00016600ff1e77ac */ /* 0x000f260008000800 */
[----:B------:R-:W1:Y:S01]  /*1100*/  F2I.U32.TRUNC.NTZ R3, R3 ;  /* 0x0000000300037305 */ /* 0x000e62000020f000 */
[----:B---3--:R-:W-:Y:S01]  /*1110*/  FMUL R2, R2, UR4 ;  /* 0x0000000402027c20 */ /* 0x008fe20008400000 */
[----:B------:R-:W-:-:S02]  /*1120*/  ULOP3.LUT UR4, UR54, 0x4, URZ, 0xc0, !UPT ;  /* 0x0000000436047892 */ /* 0x000fc4000f8ec0ff */
[----:B------:R-:W-:Y:S02]  /*1130*/  USHF.L.U32 UR27, UR54, 0xa, URZ ;  /* 0x0000000a361b7899 */ /* 0x000fe400080006ff */
[----:B------:R-:W-:Y:S02]  /*1140*/  UISETP.GT.U32.AND UP0, UPT, UR4, 0xffff, UPT ;  /* 0x0000ffff0400788c */ /* 0x000fe4000bf04070 */
[----:B------:R-:W3:Y:S01]  /*1150*/  F2I.U32.TRUNC.NTZ R2, R2 ;  /* 0x0000000200027305 */ /* 0x000ee2000020f000 */
[----:B------:R-:W-:Y:S01]  /*1160*/  UMOV UR35, 0x11 ;  /* 0x0000001100237882 */ /* 0x000fe20000000000 */
[----:B------:R-:W-:Y:S02]  /*1170*/  USEL UR24, UR46, 0xffff, !UP1 ;  /* 0x0000ffff2e187887 */ /* 0x000fe4000c800000 */
[----:B------:R-:W-:Y:S01]  /*1180*/  USEL UR25, UR4, 0xffff, !UP0 ;  /* 0x0000ffff04197887 */ /* 0x000fe2000c000000 */
[----:B-1----:R-:W-:Y:S02]  /*1190*/  R2UR UR5, R3 ;  /* 0x00000000030572ca */ /* 0x002fe400000e0000 */
[----:B---3--:R-:W-:-:S02]  /*11a0*/  R2UR UR6, R2 ;  /* 0x00000000020672ca */ /* 0x008fc400000e0000 */
[----:B------:R-:W-:-:S09]  /*11b0*/  PRMT R2, RZ, 0x7610, R2 ;  /* 0x00007610ff027816 */ /* 0x000fd20000000002 */
[----:B------:R-:W-:-:S04]  /*11c0*/  UIADD3 UR5, UPT, UPT, -UR5, URZ, URZ ;  /* 0x000000ff05057290 */ /* 0x000fc8000fffe1ff */
[----:B------:R-:W-:Y:S02]  /*11d0*/  UIMAD UR5, UR7, UR5, UR29 ;  /* 0x00000005070572a4 */ /* 0x000fe4000f8e021d */
[----:B------:R-:W-:-:S04]  /*11e0*/  UIADD3 UR4, UPT, UPT, -UR6, URZ, URZ ;  /* 0x000000ff06047290 */ /* 0x000fc8000fffe1ff */
[----:B------:R-:W-:Y:S01]  /*11f0*/  IMAD.U32 R48, RZ, RZ, UR5 ;  /* 0x00000005ff307e24 */ /* 0x000fe2000f8e00ff */
[----:B------:R-:W-:-:S06]  /*1200*/  UIMAD UR4, UR8, UR4, UR32 ;  /* 0x00000004080472a4 */ /* 0x000fcc000f8e0220 */
[----:B------:R-:W-:Y:S01]  /*1210*/  IMAD.U32 R47, RZ, RZ, UR4 ;  /* 0x00000004ff2f7e24 */ /* 0x000fe2000f8e00ff */
[----:B--2-4-:R-:W-:Y:S06]  /*1220*/  BRA.U UP5, `(.L_x_18) ;  /* 0x0000000105747547 */ /* 0x014fec000b800000 */
[----:B------:R-:W-:Y:S02]  /*1230*/  R2UR UR4, R47 ;  /* 0x000000002f0472ca */ /* 0x000fe400000e0000 */
[----:B------:R-:W-:-:S11]  /*1240*/  R2UR UR8, R48 ;  /* 0x00000000300872ca */ /* 0x000fd600000e0000 */
[----:B------:R-:W-:Y:S02]  /*1250*/  UISETP.NE.AND UP2, UPT, UR4, URZ, UPT ;  /* 0x000000ff0400728c */ /* 0x000fe4000bf45270 */
[----:B------:R-:W-:Y:S02]  /*1260*/  UISETP.NE.AND UP3, UPT, UR4, 0x1, UPT ;  /* 0x000000010400788c */ /* 0x000fe4000bf65270 */
[----:B------:R-:W-:Y:S02]  /*1270*/  UISETP.NE.AND UP0, UPT, UR8, URZ, UP2 ;  /* 0x000000ff0800728c */ /* 0x000fe40009705270 */
[----:B------:R-:W-:Y:S02]  /*1280*/  USEL UR4, URZ, 0x10, UP3 ;  /* 0x00000010ff047887 */ /* 0x000fe40009800000 */
[----:B------:R-:W-:Y:S02]  /*1290*/  USEL UR11, URZ, 0x1, UP0 ;  /* 0x00000001ff0b7887 */ /* 0x000fe40008000000 */
[----:B------:R-:W-:-:S02]  /*12a0*/  UISETP.NE.AND UP0, UPT, UR8, URZ, UPT ;  /* 0x000000ff0800728c */ /* 0x000fc4000bf05270 */
[----:B------:R-:W-:Y:S02]  /*12b0*/  USEL UR5, URZ, 0x2, UP2 ;  /* 0x00000002ff057887 */ /* 0x000fe40009000000 */
[----:B------:R-:W-:Y:S02]  /*12c0*/  USEL UR9, UR4, 0x10, UP0 ;  /* 0x0000001004097887 */ /* 0x000fe40008000000 */
[----:B------:R-:W-:Y:S02]  /*12d0*/  UISETP.NE.AND UP0, UPT, UR8, 0x1, UPT ;  /* 0x000000010800788c */ /* 0x000fe4000bf05270 */
[----:B------:R-:W-:Y:S02]  /*12e0*/  USEL UR4, URZ, 0x20, UP3 ;  /* 0x00000020ff047887 */ /* 0x000fe40009800000 */
[----:B------:R-:W-:Y:S02]  /*12f0*/  UISETP.NE.AND UP1, UPT, UR8, 0x2, UPT ;  /* 0x000000020800788c */ /* 0x000fe4000bf25270 */
[----:B------:R-:W-:-:S02]  /*1300*/  USEL UR6, URZ, 0x4, UP2 ;  /* 0x00000004ff067887 */ /* 0x000fc40009000000 */
[----:B------:R-:W-:Y:S02]  /*1310*/  USEL UR7, UR5, 0x2, UP0 ;  /* 0x0000000205077887 */ /* 0x000fe40008000000 */
[----:B------:R-:W-:Y:S02]  /*1320*/  USEL UR10, UR4, 0x20, UP0 ;  /* 0x00000020040a7887 */ /* 0x000fe40008000000 */
[----:B------:R-:W-:Y:S02]  /*1330*/  UISETP.NE.AND UP0, UPT, UR8, 0x3, UPT ;  /* 0x000000030800788c */ /* 0x000fe4000bf05270 */
[----:B------:R-:W-:Y:S02]  /*1340*/  USEL UR5, URZ, 0x40, UP3 ;  /* 0x00000040ff057887 */ /* 0x000fe40009800000 */
[----:B------:R-:W-:Y:S02]  /*1350*/  USEL UR8, UR6, 0x4, UP1 ;  /* 0x0000000406087887 */ /* 0x000fe40008800000 */
[----:B------:R-:W-:-:S02]  /*1360*/  USEL UR4, URZ, 0x8, UP2 ;  /* 0x00000008ff047887 */ /* 0x000fc40009000000 */
[----:B------:R-:W-:Y:S02]  /*1370*/  UIADD3 UR6, UPT, UPT, UR7, UR9, UR11 ;  /* 0x0000000907067290 */ /* 0x000fe4000fffe00b */
[----:B------:R-:W-:Y:S02]  /*1380*/  USEL UR7, UR5, 0x40, UP1 ;  /* 0x0000004005077887 */ /* 0x000fe40008800000 */
[----:B------:R-:W-:Y:S02]  /*1390*/  USEL UR12, URZ, 0x80, UP3 ;  /* 0x00000080ff0c7887 */ /* 0x000fe40009800000 */
[----:B------:R-:W-:Y:S02]  /*13a0*/  USEL UR4, UR4, 0x8, UP0 ;  /* 0x0000000804047887 */ /* 0x000fe40008000000 */
[----:B------:R-:W-:Y:S02]  /*13b0*/  UIADD3 UR5, UPT, UPT, UR8, UR10, UR6 ;  /* 0x0000000a08057290 */ /* 0x000fe4000fffe006 */
[----:B------:R-:W-:-:S02]  /*13c0*/  USEL UR6, UR12, 0x80, UP0 ;  /* 0x000000800c067887 */ /* 0x000fc40008000000 */
[----:B------:R-:W-:-:S04]  /*13d0*/  UIADD3 UR4, UPT, UPT, UR4, UR7, UR5 ;  /* 0x0000000704047290 */ /* 0x000fc8000fffe005 */
[----:B------:R-:W-:-:S06]  /*13e0*/  UIADD3 UR4, UPT, UPT, UR4, UR6, URZ ;  /* 0x0000000604047290 */ /* 0x000fcc000fffe0ff */
[----:B------:R-:W-:-:S07]  /*13f0*/  IMAD.U32 R2, RZ, RZ, UR4 ;  /* 0x00000004ff027e24 */ /* 0x000fce000f8e00ff */
.L_x_18:
[----:B------:R-:W1:Y:S01]  /*1400*/  S2UR UR36, SR_CTAID.Z ;  /* 0x00000000002479c3 */ /* 0x000e620000002700 */
[----:B------:R-:W-:Y:S01]  /*1410*/  UISETP.GE.AND UP0, UPT, UR23, 0x1, UPT ;  /* 0x000000011700788c */ /* 0x000fe2000bf06270 */
[----:B------:R-:W-:-:S08]  /*1420*/  UMOV UR31, 0xf ;  /* 0x0000000f001f7882 */ /* 0x000fd00000000000 */
[----:B------:R-:W-:Y:S05]  /*1430*/  BRA.U !UP0, `(.L_x_19) ;  /* 0x0000000108d47547 */ /* 0x000fea000b800000 */
[----:B------:R-:W2:Y:S01]  /*1440*/  LDCU.128 UR12, c[0x0][0xb10] ;  /* 0x00016200ff0c77ac */ /* 0x000ea20008000c00 */
[----:B------:R-:W3:Y:S01]  /*1450*/  LDCU UR6, c[0x0][0x370] ;  /* 0x00006e00ff0677ac */ /* 0x000ee20008000800 */
[----:B------:R-:W4:Y:S01]  /*1460*/  LDCU UR5, c[0x0][0x374] ;  /* 0x00006e80ff0577ac */ /* 0x000f220008000800 */
[----:B------:R-:W1:Y:S01]  /*1470*/  LDCU UR26, c[0x0][0xb0c] ;  /* 0x00016180ff1a77ac */ /* 0x000e620008000800 */
[----:B------:R-:W1:Y:S01]  /*1480*/  LDCU UR4, c[0x0][0xb20] ;  /* 0x00016400ff0477ac */ /* 0x000e620008000800 */
[----:B------:R-:W1:Y:S01]  /*1490*/  LDCU.64 UR8, c[0x0][0xb28] ;  /* 0x00016500ff0877ac */ /* 0x000e620008000a00 */
[----:B--2---:R-:W-:Y:S02]  /*14a0*/  UISETP.NE.AND UP0, UPT, UR14, 0x1, UPT ;  /* 0x000000010e00788c */ /* 0x004fe4000bf05270 */
[----:B----4-:R-:W-:Y:S02]  /*14b0*/  UIMAD.WIDE.U32 UR10, UR5, UR15, URZ ;  /* 0x0000000f050a72a5 */ /* 0x010fe4000f8e00ff */
[----:B---3--:R-:W-:-:S02]  /*14c0*/  UIMAD.WIDE.U32 UR18, UR6, UR12, URZ ;  /* 0x0000000c061272a5 */ /* 0x008fc4000f8e00ff */
[----:B-1----:R-:W-:Y:S02]  /*14d0*/  UISETP.NE.AND UP1, UPT, UR26, 0x1, UPT ;  /* 0x000000011a00788c */ /* 0x002fe4000bf25270 */
[----:B------:R-:W-:Y:S01]  /*14e0*/  UISETP.NE.AND UP2, UPT, UR23, 0x1, UPT ;  /* 0x000000011700788c */ /* 0x000fe2000bf45270 */
[----:B------:R-:W-:Y:S02]  /*14f0*/  UMOV UR10, UR11 ;  /* 0x0000000b000a7c82 */ /* 0x000fe40008000000 */
[----:B------:R-:W-:Y:S01]  /*1500*/  UMOV UR18, UR19 ;  /* 0x0000001300127c82 */ /* 0x000fe20008000000 */
[----:B------:R-:W-:Y:S02]  /*1510*/  @UP0 USHF.R.U32.HI UR5, URZ, UR4, UR10 ;  /* 0x00000004ff050299 */ /* 0x000fe4000801160a */
[----:B------:R-:W-:Y:S02]  /*1520*/  UIMAD.WIDE.U32 UR20, UR32, UR15, URZ ;  /* 0x0000000f201472a5 */ /* 0x000fe4000f8e00ff */
[----:B------:R-:W-:-:S02]  /*1530*/  UIMAD.WIDE.U32 UR10, UR5, UR8, URZ ;  /* 0x00000008050a72a5 */ /* 0x000fc4000f8e00ff */
[----:B------:R-:W-:Y:S02]  /*1540*/  @UP1 USHF.R.U32.HI UR6, URZ, UR13, UR18 ;  /* 0x0000000dff061299 */ /* 0x000fe40008011612 */
[----:B------:R-:W-:Y:S02]  /*1550*/  UIMAD.WIDE.U32 UR16, UR29, UR12, URZ ;  /* 0x0000000c1d1072a5 */ /* 0x000fe4000f8e00ff */
[----:B------:R-:W-:Y:S01]  /*1560*/  UIMAD.WIDE.U32 UR18, UR6, UR8, URZ ;  /* 0x00000008061272a5 */ /* 0x000fe2000f8e00ff */
[----:B------:R-:W-:Y:S01]  /*1570*/  UMOV UR20, UR21 ;  /* 0x0000001500147c82 */ /* 0x000fe20008000000 */
[----:B------:R-:W-:Y:S01]  /*1580*/  UMOV UR10, UR11 ;  /* 0x0000000b000a7c82 */ /* 0x000fe20008000000 */
[----:B------:R-:W-:Y:S02]  /*1590*/  USHF.R.U32.HI UR20, URZ, UR4, UR20 ;  /* 0x00000004ff147299 */ /* 0x000fe40008011614 */
[----:B------:R-:W-:Y:S02]  /*15a0*/  @UP2 USHF.R.U32.HI UR5, URZ, UR9, UR10 ;  /* 0x00000009ff052299 */ /* 0x000fe4000801160a */
[----:B------:R-:W-:Y:S01]  /*15b0*/  UMOV UR7, UR19 ;  /* 0x0000001300077c82 */ /* 0x000fe20008000000 */
[----:B------:R-:W-:Y:S01]  /*15c0*/  UMOV UR16, UR17 ;  /* 0x0000001100107c82 */ /* 0x000fe20008000000 */
[----:B------:R-:W-:-:S02]  /*15d0*/  @UP2 USHF.R.U32.HI UR6, URZ, UR9, UR7 ;  /* 0x00000009ff062299 */ /* 0x000fc40008011607 */
[----:B------:R-:W-:Y:S02]  /*15e0*/  USHF.R.U32.HI UR13, URZ, UR13, UR16 ;  /* 0x0000000dff0d7299 */ /* 0x000fe40008011610 */
[----:B------:R-:W-:Y:S02]  /*15f0*/  USEL UR4, UR32, UR20, !UP0 ;  /* 0x0000001420047287 */ /* 0x000fe4000c000000 */
[----:B------:R-:W-:Y:S02]  /*1600*/  UIMAD UR7, UR5, UR23, URZ ;  /* 0x00000017050772a4 */ /* 0x000fe4000f8e02ff */
[----:B------:R-:W-:Y:S02]  /*1610*/  USEL UR5, UR29, UR13, !UP1 ;  /* 0x0000000d1d057287 */ /* 0x000fe4000c800000 */
[----:B------:R-:W-:Y:S02]  /*1620*/  UIMAD UR12, UR6, UR23, URZ ;  /* 0x00000017060c72a4 */ /* 0x000fe4000f8e02ff */
[----:B------:R-:W-:-:S02]  /*1630*/  UISETP.GE.AND UP0, UPT, UR4, UR7, UPT ;  /* 0x000000070400728c */ /* 0x000fc4000bf06270 */
[----:B------:R-:W-:Y:S02]  /*1640*/  UIMAD.WIDE.U32 UR10, UR4, UR8, URZ ;  /* 0x00000008040a72a5 */ /* 0x000fe4000f8e00ff */
[----:B------:R-:W-:Y:S02]  /*1650*/  UISETP.GE.OR UP0, UPT, UR5, UR12, UP0 ;  /* 0x0000000c0500728c */ /* 0x000fe40008706670 */
[----:B------:R-:W-:Y:S02]  /*1660*/  UIMAD.WIDE.U32 UR12, UR5, UR8, URZ ;  /* 0x00000008050c72a5 */ /* 0x000fe4000f8e00ff */
[----:B------:R-:W-:Y:S01]  /*1670*/  UIADD3 UR10, UPT, UPT, -UR4, URZ, URZ ;  /* 0x000000ff040a7290 */ /* 0x000fe2000fffe1ff */
[----:B------:R-:W-:Y:S01]  /*1680*/  UMOV UR8, UR11 ;  /* 0x0000000b00087c82 */ /* 0x000fe20008000000 */
[----:B------:R-:W-:Y:S02]  /*1690*/  UIADD3 UR11, UPT, UPT, -UR5, URZ, URZ ;  /* 0x000000ff050b7290 */ /* 0x000fe4000fffe1ff */
[----:B------:R-:W-:-:S03]  /*16a0*/  USHF.R.U32.HI UR8, URZ, UR9, UR8 ;  /* 0x00000009ff087299 */ /* 0x000fc60008011608 */
[----:B------:R-:W-:Y:S01]  /*16b0*/  @!UP0 UMOV UR7, UR13 ;  /* 0x0000000d00078c82 */ /* 0x000fe20008000000 */
[----:B------:R-:W-:Y:S02]  /*16c0*/  UIMAD UR32, UR14, UR10, UR32 ;  /* 0x0000000a0e2072a4 */ /* 0x000fe4000f8e0220 */
[----:B------:R-:W-:Y:S02]  /*16d0*/  USEL UR8, UR4, UR8, !UP2 ;  /* 0x0000000804087287 */ /* 0x000fe4000d000000 */
[----:B------:R-:W-:Y:S02]  /*16e0*/  @!UP0 USHF.R.U32.HI UR7, URZ, UR9, UR7 ;  /* 0x00000009ff078299 */ /* 0x000fe40008011607 */
[----:B------:R-:W-:Y:S02]  /*16f0*/  UIADD3 UR9, UPT, UPT, -UR8, URZ, URZ ;  /* 0x000000ff08097290 */ /* 0x000fe4000fffe1ff */
[----:B------:R-:W-:Y:S02]  /*1700*/  @!UP0 USEL UR7, UR5, UR7, !UP2 ;  /* 0x0000000705078287 */ /* 0x000fe4000d000000 */
[----:B------:R-:W-:-:S02]  /*1710*/  UIMAD UR9, UR23, UR9, UR4 ;  /* 0x00000009170972a4 */ /* 0x000fc4000f8e0204 */
[----:B------:R-:W-:Y:S02]  /*1720*/  @!UP0 UIADD3 UR8, UPT, UPT, UR8, -UR7, URZ ;  /* 0x8000000708088290 */ /* 0x000fe4000fffe0ff */
[----:B------:R-:W-:Y:S02]  /*1730*/  @!UP0 UIMAD UR6, UR9, UR6, UR7 ;  /* 0x00000006090682a4 */ /* 0x000fe4000f8e0207 */
[----:B------:R-:W-:Y:S02]  /*1740*/  @!UP0 UIMAD UR4, UR8, UR23, UR5 ;  /* 0x00000017080482a4 */ /* 0x000fe4000f8e0205 */
[----:B------:R-:W-:Y:S02]  /*1750*/  UIMAD UR29, UR26, UR11, UR29 ;  /* 0x0000000b1a1d72a4 */ /* 0x000fe4000f8e021d */
[----:B------:R-:W-:Y:S01]  /*1760*/  UIMAD UR32, UR4, UR14, UR32 ;  /* 0x0000000e042072a4 */ /* 0x000fe2000f8e0220 */
[----:B------:R-:W-:Y:S02]  /*1770*/  @!UP0 UMOV UR5, UR6 ;  /* 0x0000000600058c82 */ /* 0x000fe40008000000 */
[----:B------:R-:W-:-:S12]  /*1780*/  UIMAD UR29, UR5, UR26, UR29 ;  /* 0x0000001a051d72a4 */ /* 0x000fd8000f8e021d */
.L_x_19:
[----:B------:R-:W-:Y:S02]  /*1790*/  UISETP.NE.AND UP1, UPT, UR30, 0x1, UPT ;  /* 0x000000011e00788c */ /* 0x000fe4000bf25270 */
[----:B------:R-:W-:Y:S02]  /*17a0*/  ULOP3.LUT UR24, UR24, 0xffff, URZ, 0xc0, !UPT ;  /* 0x0000ffff18187892 */ /* 0x000fe4000f8ec0ff */
[----:B------:R-:W-:Y:S02]  /*17b0*/  ULOP3.LUT UR21, UR25, 0xffff, URZ, 0xc0, !UPT ;  /* 0x0000ffff19157892 */ /* 0x000fe4000f8ec0ff */
[----:B------:R-:W-:Y:S02]  /*17c0*/  UISETP.NE.AND UP0, UPT, UR22, 0x2, UPT ;  /* 0x000000021600788c */ /* 0x000fe4000bf05270 */
[----:B------:R-:W-:Y:S02]  /*17d0*/  ULOP3.LUT UR28, UR28, 0x800, URZ, 0xc0, !UPT ;  /* 0x000008001c1c7892 */ /* 0x000fe4000f8ec0ff */
[----:B------:R-:W-:-:S02]  /*17e0*/  ULOP3.LUT UR27, UR27, 0xc00, URZ, 0xc0, !UPT ;  /* 0x00000c001b1b7892 */ /* 0x000fc4000f8ec0ff */
[----:B------:R-:W-:Y:S02]  /*17f0*/  USHF.L.U32 UR24, UR35, UR24, URZ ;  /* 0x0000001823187299 */ /* 0x000fe400080006ff */
[----:B------:R-:W-:Y:S01]  /*1800*/  USHF.L.U32 UR21, UR31, UR21, URZ ;  /* 0x000000151f157299 */ /* 0x000fe200080006ff */
[----:B------:R-:W-:Y:S11]  /*1810*/  BRA.U UP1, `(.L_x_20) ;  /* 0x0000000101447547 */ /* 0x000ff6000b800000 */
[----:B------:R-:W2:Y:S01]  /*1820*/  LDCU.128 UR8, c[0x0][0xb10] ;  /* 0x00016200ff0877ac */ /* 0x000ea20008000c00 */
[----:B------:R-:W3:Y:S01]  /*1830*/  LDCU UR12, c[0x0][0xb0c] ;  /* 0x00016180ff0c77ac */ /* 0x000ee20008000800 */
[----:B------:R-:W4:Y:S01]  /*1840*/  LDCU UR13, c[0x0][0xb20] ;  /* 0x00016400ff0d77ac */ /* 0x000f220008000800 */
[----:B--2---:R-:W-:Y:S02]  /*1850*/  UIMAD.WIDE.U32 UR6, UR29, UR8, URZ ;  /* 0x000000081d0672a5 */ /* 0x004fe4000f8e00ff */
[----:B------:R-:W-:Y:S02]  /*1860*/  UIMAD.WIDE.U32 UR4, UR32, UR11, URZ ;  /* 0x0000000b200472a5 */ /* 0x000fe4000f8e00ff */
[----:B---3--:R-:W-:Y:S02]  /*1870*/  UISETP.NE.AND UP2, UPT, UR12, 0x1, UPT ;  /* 0x000000010c00788c */ /* 0x008fe4000bf45270 */
[----:B------:R-:W-:Y:S01]  /*1880*/  UISETP.NE.AND UP1, UPT, UR10, 0x1, UPT ;  /* 0x000000010a00788c */ /* 0x000fe2000bf25270 */
[----:B------:R-:W-:-:S02]  /*1890*/  UMOV UR6, UR7 ;  /* 0x0000000700067c82 */ /* 0x000fc40008000000 */
[----:B------:R-:W-:Y:S01]  /*18a0*/  UMOV UR4, UR5 ;  /* 0x0000000500047c82 */ /* 0x000fe20008000000 */
[----:B------:R-:W-:Y:S02]  /*18b0*/  USHF.R.U32.HI UR9, URZ, UR9, UR6 ;  /* 0x00000009ff097299 */ /* 0x000fe40008011606 */
[----:B----4-:R-:W-:Y:S02]  /*18c0*/  USHF.R.U32.HI UR4, URZ, UR13, UR4 ;  /* 0x0000000dff047299 */ /* 0x010fe40008011604 */
[----:B------:R-:W-:Y:S02]  /*18d0*/  USEL UR5, UR29, UR9, !UP2 ;  /* 0x000000091d057287 */ /* 0x000fe4000d000000 */
[----:B------:R-:W-:-:S04]  /*18e0*/  USEL UR4, UR32, UR4, !UP1 ;  /* 0x0000000420047287 */ /* 0x000fc8000c800000 */
[----:B------:R-:W-:Y:S02]  /*18f0*/  UIADD3 UR6, UPT, UPT, UR5, -UR4, URZ ;  /* 0x8000000405067290 */ /* 0x000fe4000fffe0ff */
[----:B------:R-:W-:Y:S02]  /*1900*/  UIADD3 UR4, UPT, UPT, -UR5, UR4, URZ ;  /* 0x0000000405047290 */ /* 0x000fe4000fffe1ff */
[----:B------:R-:W-:Y:S02]  /*1910*/  UIMAD UR32, UR6, UR10, UR32 ;  /* 0x0000000a062072a4 */ /* 0x000fe4000f8e0220 */
[----:B------:R-:W-:-:S12]  /*1920*/  UIMAD UR29, UR4, UR12, UR29 ;  /* 0x0000000c041d72a4 */ /* 0x000fd8000f8e021d */
.L_x_20:
[----:B------:R-:W-:Y:S05]  /*1930*/  BRA.U !UP6, `(.L_x_21) ;  /* 0x000000010e0c7547 */ /* 0x000fea000b800000 */
[----:B------:R-:W-:Y:S01]  /*1940*/  UCGABAR_WAIT ;  /* 0x0000000000007dc7 */ /* 0x000fe20008000000 */
[----:B------:R-:W-:Y:S01]  /*1950*/  CCTL.IVALL ;  /* 0x00000000ff00798f */ /* 0x000fe20002000000 */
[----:B------:R-:W-:Y:S05]  /*1960*/  BRA `(.L_x_22) ;  /* 0x0000000000047947 */ /* 0x000fea0003800000 */
.L_x_21:
[----:B------:R-:W-:Y:S06]  /*1970*/  BAR.SYNC.DEFER_BLOCKING 0x0 ;  /* 0x0000000000007b1d */ /* 0x000fec0000010000 */
.L_x_22:
[----:B------:R-:W-:Y:S05]  /*1980*/  BRA.U UP0, `(.L_x_23) ;  /* 0x0000001900307547 */ /* 0x000fea000b800000 */
[----:B------:R-:W2:Y:S01]  /*1990*/  LDCU UR6, c[0x0][0x38c] ;  /* 0x00007180ff0677ac */ /* 0x000ea20008000800 */
[----:B------:R-:W-:Y:S01]  /*19a0*/  PLOP3.LUT P1, PT, PT, PT, UP4, 0x80, 0x8 ;  /* 0x000000000008781c */ /* 0x000fe20003f2f048 */
[----:B------:R-:W-:Y:S01]  /*19b0*/  IMAD.MOV.U32 R12, RZ, RZ, 0x1 ;  /* 0x00000001ff0c7424 */ /* 0x000fe200078e00ff */
[----:B------:R-:W-:Y:S01]  /*19c0*/  ISETP.EQ.OR P2, PT, R0, RZ, P3 ;  /* 0x000000ff0000720c */ /* 0x000fe20001f42670 */
[----:B------:R-:W-:Y:S01]  /*19d0*/  UISETP.NE.AND UP1, UPT, UR22, URZ, UPT ;  /* 0x000000ff1600728c */ /* 0x000fe2000bf25270 */
[----:B------:R-:W-:Y:S02]  /*19e0*/  PLOP3.LUT P1, PT, P1, PT, PT, 0x8, 0x80 ;  /* 0x000000000080781c */ /* 0x000fe40000f2e170 */
[----:B------:R-:W-:Y:S01]  /*19f0*/  CS2R R10, SRZ ;  /* 0x00000000000a7805 */ /* 0x000fe2000001ff00 */
[----:B------:R-:W-:Y:S01]  /*1a00*/  IMAD.MOV.U32 R9, RZ, RZ, RZ ;  /* 0x000000ffff097224 */ /* 0x000fe200078e00ff */
[----:B------:R-:W3:Y:S01]  /*1a10*/  LDCU UR41, c[0x0][0x370] ;  /* 0x00006e00ff2977ac */ /* 0x000ee20008000800 */
[----:B------:R-:W-:Y:S01]  /*1a20*/  IMAD.MOV.U32 R8, RZ, RZ, 0x1 ;  /* 0x00000001ff087424 */ /* 0x000fe200078e00ff */
[----:B------:R-:W4:Y:S01]  /*1a30*/  LDCU.64 UR30, c[0x0][0x348] ;  /* 0x00006900ff1e77ac */ /* 0x000f220008000a00 */
[----:B------:R-:W1:Y:S01]  /*1a40*/  LDCU UR39, c[0x0][0x374] ;  /* 0x00006e80ff2777ac */ /* 0x000e620008000800 */
[----:B--2---:R-:W-:-:S02]  /*1a50*/  UIADD3 UR5, UPT, UPT, UR6, 0x3f, URZ ;  /* 0x0000003f06057890 */ /* 0x004fc4000fffe0ff */
[----:B------:R-:W-:Y:S02]  /*1a60*/  UIADD3 UR47, UPT, UPT, UR6, 0x7e, URZ ;  /* 0x0000007e062f7890 */ /* 0x000fe4000fffe0ff */
[----:B------:R-:W-:Y:S02]  /*1a70*/  USHF.R.S32.HI UR4, URZ, 0x1f, UR5 ;  /* 0x0000001fff047899 */ /* 0x000fe40008011405 */
[----:B------:R-:W-:Y:S02]  /*1a80*/  USEL UR26, UR33, 0x2, UP1 ;  /* 0x00000002211a7887 */ /* 0x000fe40008800000 */
[----:B------:R-:W-:Y:S02]  /*1a90*/  ULEA.HI UR4, UR4, UR5, URZ, 0x6 ;  /* 0x0000000504047291 */ /* 0x000fe4000f8f30ff */
[----:B------:R-:W-:Y:S02]  /*1aa0*/  USHF.L.U32 UR5, UR34, 0x5, URZ ;  /* 0x0000000522057899 */ /* 0x000fe400080006ff */
[----:B------:R-:W-:-:S02]  /*1ab0*/  USHF.R.S32.HI UR43, URZ, 0x6, UR4 ;  /* 0x00000006ff2b7899 */ /* 0x000fc40008011404 */
[----:B------:R-:W-:Y:S02]  /*1ac0*/  UIADD3 UR4, UPT, UPT, UR6, -0x1, URZ ;  /* 0xffffffff06047890 */ /* 0x000fe4000fffe0ff */
[----:B------:R-:W-:Y:S02]  /*1ad0*/  UISETP.LT.U32.AND UP0, UPT, UR43, 0xd, UPT ;  /* 0x0000000d2b00788c */ /* 0x000fe4000bf01070 */
[----:B------:R-:W-:Y:S02]  /*1ae0*/  UISETP.GE.U32.AND UP2, UPT, UR4, -0x7f, UPT ;  /* 0xffffff810400788c */ /* 0x000fe4000bf46070 */
[----:B------:R-:W-:Y:S02]  /*1af0*/  USEL UR42, UR43, 0xd, UP0 ;  /* 0x0000000d2b2a7887 */ /* 0x000fe40008000000 */
[----:B------:R-:W-:Y:S02]  /*1b00*/  ULOP3.LUT UR44, UR5, 0x20, URZ, 0xe2, !UPT ;  /* 0x00000020052c7892 */ /* 0x000fe4000f8ee2ff */
[----:B------:R-:W-:-:S02]  /*1b10*/  UIADD3 UR25, UPT, UPT, UR42, -0x1, URZ ;  /* 0xffffffff2a197890 */ /* 0x000fc4000fffe0ff */
[----:B------:R-:W-:Y:S01]  /*1b20*/  UIADD3 UR45, UPT, UPT, UR43, -UR42, URZ ;  /* 0x8000002a2b2d7290 */ /* 0x000fe2000fffe0ff */
[----:B------:R-:W-:Y:S02]  /*1b30*/  UMOV UR5, URZ ;  /* 0x000000ff00057c82 */ /* 0x000fe40008000000 */
[----:B------:R-:W-:-:S04]  /*1b40*/  @UP2 UIADD3 UR25, UPT, UPT, UR42, URZ, URZ ;  /* 0x000000ff2a192290 */ /* 0x000fc8000fffe0ff */
[----:B-1-34-:R-:W-:-:S12]  /*1b50*/  UIADD3 UR25, UPT, UPT, UR25, 0x1, URZ ;  /* 0x0000000119197890 */ /* 0x01afd8000fffe0ff */
.L_x_43:
[----:B------:R-:W-:Y:S01]  /*1b60*/  UISETP.NE.AND UP0, UPT, UR54, URZ, UPT ;  /* 0x000000ff3600728c */ /* 0x000fe2000bf05270 */
[----:B------:R-:W1:Y:S08]  /*1b70*/  S2UR UR54, SR_CgaCtaId ;  /* 0x00000000003679c3 */ /* 0x000e700000008800 */
[----:B------:R-:W-:Y:S05]  /*1b80*/  BRA.U UP0, `(.L_x_24) ;  /* 0x0000000100347547 */ /* 0x000fea000b800000 */
[----:B------:R-:W2:Y:S01]  /*1b90*/  S2R R0, SR_CgaCtaId ;  /* 0x0000000000007919 */ /* 0x000ea20000008800 */
[----:B------:R-:W-:-:S04]  /*1ba0*/  MOV R2, 0x400 ;  /* 0x0000040000027802 */ /* 0x000fc80000000f00 */
[----:B--2---:R-:W-:Y:S02]  /*1bb0*/  LEA R0, R0, R2, 0x18 ;  /* 0x0000000200007211 */ /* 0x004fe400078ec0ff */
[----:B------:R-:W-:-:S03]  /*1bc0*/  SHF.L.U32 R2, R8, 0x1f, RZ ;  /* 0x0000001f08027819 */ /* 0x000fc600000006ff */
[----:B------:R-:W-:-:S04]  /*1bd0*/  IMAD R0, R9, 0x8, R0 ;  /* 0x0000000809007824 */ /* 0x000fc800078e0200 */
[----:B------:R-:W2:Y:S02]  /*1be0*/  SYNCS.PHASECHK.TRANS64.TRYWAIT P0, [R0+URZ+0x180], R2 ;  /* 0x00018002000075a7 */ /* 0x000ea400080011ff */
[----:B--2---:R-:W-:Y:S05]  /*1bf0*/  @!P0 BRA `(.L_x_25) ;  /* 0x0000006000808947 */ /* 0x004fea0003800000 */
.L_x_132:
[----:B------:R-:W-:Y:S01]  /*1c00*/  VIADD R9, R9, 0x1 ;  /* 0x0000000109097836 */ /* 0x000fe20000000000 */
[----:B------:R2:W-:Y:S04]  /*1c10*/  SYNCS.ARRIVE.TRANS64.A1T0 RZ, [R0+URZ+0x170], RZ ;  /* 0x000170ff00ff79a7 */ /* 0x0005e800081000ff */
[----:B------:R-:W-:-:S04]  /*1c20*/  ISETP.NE.AND P0, PT, R9, 0x2, PT ;  /* 0x000000020900780c */ /* 0x000fc80003f05270 */
[----:B------:R-:W-:Y:S02]  /*1c30*/  SEL R9, R9, RZ, P0 ;  /* 0x000000ff09097207 */ /* 0x000fe40000000000 */
[----:B--2---:R-:W-:-:S04]  /*1c40*/  SEL R0, RZ, 0x1, P0 ;  /* 0x00000001ff007807 */ /* 0x004fc80000000000 */
[----:B------:R-:W-:-:S07]  /*1c50*/  LOP3.LUT R8, R8, R0, RZ, 0x3c, !PT ;  /* 0x0000000008087212 */ /* 0x000fce00078e3cff */
.L_x_24:
[----:B------:R-:W-:Y:S01]  /*1c60*/  UMOV UR6, 0x400 ;  /* 0x0000040000067882 */ /* 0x000fe20000000000 */
[----:B------:R-:W-:Y:S01]  /*1c70*/  SHF.L.U32 R0, R12, 0x1f, RZ ;  /* 0x0000001f0c007819 */ /* 0x000fe200000006ff */
[----:B-1----:R-:W-:Y:S02]  /*1c80*/  ULEA UR6, UR54, UR6, 0x18 ;  /* 0x0000000636067291 */ /* 0x002fe4000f8ec0ff */
[----:B------:R-:W-:Y:S02]  /*1c90*/  UISETP.GE.U32.AND UP0, UPT, UR47, 0x7f, UPT ;  /* 0x0000007f2f00788c */ /* 0x000fe4000bf06070 */
[----:B------:R-:W-:Y:S02]  /*1ca0*/  ULEA UR4, UR5, UR6, 0x3 ;  /* 0x0000000605047291 */ /* 0x000fe4000f8e18ff */
[----:B------:R-:W-:Y:S02]  /*1cb0*/  ULEA UR11, UR32, UR46, 0x2 ;  /* 0x0000002e200b7291 */ /* 0x000fe4000f8e10ff */
[----:B------:R-:W-:-:S02]  /*1cc0*/  ULEA UR35, UR29, UR44, 0x6 ;  /* 0x0000002c1d237291 */ /* 0x000fc4000f8e30ff */
[----:B------:R-:W-:Y:S01]  /*1cd0*/  USHF.L.U32 UR11, UR11, 0x4, URZ ;  /* 0x000000040b0b7899 */ /* 0x000fe200080006ff */
[----:B------:R-:W-:Y:S02]  /*1ce0*/  UMOV UR13, URZ ;  /* 0x000000ff000d7c82 */ /* 0x000fe40008000000 */
[----:B------:R1:W2:Y:S01]  /*1cf0*/  SYNCS.PHASECHK.TRANS64.TRYWAIT P0, [UR4+0x68], R0 ;  /* 0x00006800ff0075a7 */ /* 0x0002a20008001104 */
[----:B------:R-:W-:Y:S08]  /*1d00*/  BRA.U !UP0, `(.L_x_26) ;  /* 0x0000000108cc7547 */ /* 0x000ff0000b800000 */
[----:B------:R-:W-:Y:S01]  /*1d10*/  UMOV UR7, URZ ;  /* 0x000000ff00077c82 */ /* 0x000fe20008000000 */
[----:B------:R-:W-:-:S05]  /*1d20*/  UMOV UR4, UR5 ;  /* 0x0000000500047c82 */ /* 0x000fca0008000000 */
.L_x_32:
[----:B------:R-:W-:Y:S01]  /*1d30*/  ULEA UR33, UR4, UR6, 0x3 ;  /* 0x0000000604217291 */ /* 0x000fe2000f8e18ff */
[----:B------:R-:W-:Y:S01]  /*1d40*/  @!P3 MOV R2, 0x4000 ;  /* 0x000040000002b802 */ /* 0x000fe20000000f00 */
[----:B--2-4-:R-:W-:Y:S10]  /*1d50*/  @P0 BRA `(.L_x_27) ;  /* 0x00000000000c0947 */ /* 0x014ff40003800000 */
[----:B------:R-:W-:-:S04]  /*1d60*/  SHF.L.U32 R3, R12, 0x1f, RZ ;  /* 0x0000001f0c037819 */ /* 0x000fc800000006ff */
[----:B------:R-:W2:Y:S02]  /*1d70*/  SYNCS.PHASECHK.TRANS64.TRYWAIT P0, [UR33+0x68], R3 ;  /* 0x00006803ff0075a7 */ /* 0x000ea40008001121 */
[----:B--2---:R-:W-:Y:S05]  /*1d80*/  @!P0 BRA `(.L_x_28) ;  /* 0x0000006000308947 */ /* 0x004fea0003800000 */
.L_x_27:
[----:B------:R2:W-:Y:S01]  /*1d90*/  @!P3 SYNCS.ARRIVE.TRANS64 RZ, [UR33], R2 ;  /* 0x00000002ffffb9a7 */ /* 0x0005e20008000021 */
[----:B------:R-:W-:-:S04]  /*1da0*/  ULOP3.LUT UR5, UR26, 0x2, URZ, 0xfc, !UPT ;  /* 0x000000021a057892 */ /* 0x000fc8000f8efcff */
[----:B------:R-:W-:-:S09]  /*1db0*/  UISETP.NE.AND UP0, UPT, UR5, 0x2, UPT ;  /* 0x000000020500788c */ /* 0x000fd2000bf05270 */
[----:B------:R-:W-:Y:S05]  /*1dc0*/  BRA.U UP0, `(.L_x_29) ;  /* 0x0000000100047547 */ /* 0x000fea000b800000 */
[----:B------:R-:W-:Y:S05]  /*1dd0*/  BPT.TRAP 0x1 ;  /* 0x000000040000795c */ /* 0x000fea0000300000 */
.L_x_29:
[----:B------:R-:W-:Y:S04]  /*1de0*/  BSSY.RECONVERGENT B0, `(.L_x_30) ;  /* 0x0000003000007945 */ /* 0x000fe80003800200 */
[----:B------:R-:W-:Y:S05]  /*1df0*/  @P2 BRA `(.L_x_31) ;  /* 0x0000000000042947 */ /* 0x000fea0003800000 */
[----:B------:R-:W-:Y:S05]  /*1e00*/  BPT.TRAP 0x1 ;  /* 0x000000040000795c */ /* 0x000fea0000300000 */
.L_x_31:
[----:B------:R-:W-:Y:S05]  /*1e10*/  BSYNC.RECONVERGENT B0 ;  /* 0x0000000000007941 */ /* 0x000fea0003800200 */
.L_x_30:
[----:B------:R-:W-:Y:S02]  /*1e20*/  UIADD3 UR5, UPT, UPT, UR4, 0x1, URZ ;  /* 0x0000000104057890 */ /* 0x000fe4000fffe0ff */
[----:B------:R-:W-:Y:S02]  /*1e30*/  USHF.L.U32 UR4, UR4, 0xc, URZ ;  /* 0x0000000c04047899 */ /* 0x000fe400080006ff */
[----:B------:R-:W-:Y:S02]  /*1e40*/  UISETP.NE.AND UP0, UPT, UR5, 0xd, UPT ;  /* 0x0000000d0500788c */ /* 0x000fe4000bf05270 */
[----:B------:R-:W-:Y:S02]  /*1e50*/  ULOP3.LUT UR32, UR28, UR4, URZ, 0xfc, !UPT ;  /* 0x000000041c207292 */ /* 0x000fe4000f8efcff */
[----:B------:R-:W-:Y:S02]  /*1e60*/  USEL UR9, URZ, 0x1, UP0 ;  /* 0x00000001ff097887 */ /* 0x000fe40008000000 */
[----:B------:R-:W-:-:S02]  /*1e70*/  USEL UR5, UR5, URZ, UP0 ;  /* 0x000000ff05057287 */ /* 0x000fc40008000000 */
[----:B------:R-:W-:Y:S02]  /*1e80*/  UIADD3 UR14, UP0, UPT, UR30, 0x180, URZ ;  /* 0x000001801e0e7890 */ /* 0x000fe4000ff1e0ff */
[----:B------:R-:W-:Y:S01]  /*1e90*/  ULEA UR8, UR5, UR6, 0x3 ;  /* 0x0000000605087291 */ /* 0x000fe2000f8e18ff */
[----:B------:R-:W-:Y:S01]  /*1ea0*/  LOP3.LUT R12, R12, UR9, RZ, 0x3c, !PT ;  /* 0x000000090c0c7c12 */ /* 0x000fe2000f8e3cff */
[----:B------:R-:W-:Y:S02]  /*1eb0*/  ULOP3.LUT UR4, UR27, UR4, URZ, 0xfc, !UPT ;  /* 0x000000041b047292 */ /* 0x000fe4000f8efcff */
[----:B------:R-:W-:Y:S01]  /*1ec0*/  USHF.L.U32 UR34, UR7, 0x6, URZ ;  /* 0x0000000607227899 */ /* 0x000fe200080006ff */
[----:B-1----:R-:W-:Y:S01]  /*1ed0*/  SHF.L.U32 R0, R12, 0x1f, RZ ;  /* 0x0000001f0c007819 */ /* 0x002fe200000006ff */
[----:B------:R-:W-:Y:S02]  /*1ee0*/  UIADD3 UR7, UPT, UPT, UR7, 0x1, URZ ;  /* 0x0000000107077890 */ /* 0x000fe4000fffe0ff */
[----:B------:R-:W-:Y:S01]  /*1ef0*/  UIADD3 UR16, UP1, UPT, UR30, 0x80, URZ ;  /* 0x000000801e107890 */ /* 0x000fe2000ff3e0ff */
[----:B------:R3:W4:Y:S01]  /*1f00*/  SYNCS.PHASECHK.TRANS64.TRYWAIT P0, [UR8+0x68], R0 ;  /* 0x00006800ff0075a7 */ /* 0x0007220008001108 */
[----:B------:R-:W-:-:S02]  /*1f10*/  ULEA UR32, UR32, UR6, 0x1 ;  /* 0x0000000620207291 */ /* 0x000fc4000f8e08ff */
[----:B------:R-:W-:Y:S02]  /*1f20*/  ULEA UR4, UR4, UR6, 0x1 ;  /* 0x0000000604047291 */ /* 0x000fe4000f8e08ff */
[----:B------:R-:W-:Y:S02]  /*1f30*/  UIADD3.X UR15, UPT, UPT, URZ, UR31, URZ, UP0, !UPT ;  /* 0x0000001fff0f7290 */ /* 0x000fe400087fe4ff */
[----:B------:R-:W-:Y:S02]  /*1f40*/  UISETP.NE.AND UP0, UPT, UR7, UR25, UPT ;  /* 0x000000190700728c */ /* 0x000fe4000bf05270 */
[----:B------:R-:W-:Y:S02]  /*1f50*/  UIADD3.X UR17, UPT, UPT, URZ, UR31, URZ, UP1, !UPT ;  /* 0x0000001fff117290 */ /* 0x000fe40008ffe4ff */
[----:B------:R-:W-:Y:S02]  /*1f60*/  UIADD3 UR32, UPT, UPT, UR32, 0x3400, URZ ;  /* 0x0000340020207890 */ /* 0x000fe4000fffe0ff */
[----:B------:R-:W-:-:S02]  /*1f70*/  UIADD3 UR8, UPT, UPT, UR4, 0x1d400, URZ ;  /* 0x0001d40004087890 */ /* 0x000fc4000fffe0ff */
[----:B------:R-:W-:Y:S02]  /*1f80*/  UPRMT UR13, URZ, 0x5410, UR24 ;  /* 0x00005410ff0d7896 */ /* 0x000fe40008000018 */
[----:B------:R-:W-:Y:S01]  /*1f90*/  UPRMT UR4, URZ, 0x5410, UR21 ;  /* 0x00005410ff047896 */ /* 0x000fe20008000015 */
[----:B------:R-:W-:Y:S01]  /*1fa0*/  UMOV UR18, 0x0 ;  /* 0x0000000000127882 */ /* 0x000fe20000000000 */
[----:B------:R-:W-:Y:S01]  /*1fb0*/  UMOV UR19, 0x10000000 ;  /* 0x1000000000137882 */ /* 0x000fe20000000000 */
[----:B------:R-:W-:Y:S01]  /*1fc0*/  UMOV UR12, UR36 ;  /* 0x00000024000c7c82 */ /* 0x000fe20008000000 */
[----:B------:R-:W-:Y:S01]  /*1fd0*/  UMOV UR9, UR33 ;  /* 0x0000002100097c82 */ /* 0x000fe20008000000 */
[----:B------:R-:W-:Y:S02]  /*1fe0*/  UMOV UR10, UR34 ;  /* 0x00000022000a7c82 */ /* 0x000fe40008000000 */
[----:B------:R1:W-:Y:S02]  /*1ff0*/  UTMALDG.3D.MULTICAST [UR32], [UR16], UR13, desc[UR18] ;  /* 0x00001220100073b4 */ /* 0x0003e4000801180d */
[----:B------:R2:W-:Y:S01]  /*2000*/  UTMALDG.3D.MULTICAST [UR8], [UR14], UR4, desc[UR18] ;  /* 0x000012080e0073b4 */ /* 0x0005e20008011804 */
[----:B-1----:R-:W-:Y:S01]  /*2010*/  UMOV UR13, UR25 ;  /* 0x00000019000d7c82 */ /* 0x002fe20008000000 */
[----:B--2---:R-:W-:Y:S01]  /*2020*/  UMOV UR4, UR5 ;  /* 0x0000000500047c82 */ /* 0x004fe20008000000 */
[----:B---3--:R-:W-:Y:S05]  /*2030*/  BRA.U UP0, `(.L_x_32) ;  /* 0xfffffffd003c7547 */ /* 0x008fea000b83ffff */
.L_x_26:
[----:B------:R-:W-:Y:S01]  /*2040*/  ULEA UR4, UR5, UR6, 0x3 ;  /* 0x0000000605047291 */ /* 0x000fe2000f8e18ff */
[----:B-1----:R-:W-:Y:S01]  /*2050*/  SHF.L.U32 R0, R12, 0x1f, RZ ;  /* 0x0000001f0c007819 */ /* 0x002fe200000006ff */
[----:B------:R-:W-:Y:S01]  /*2060*/  @!P1 SYNCS.ARRIVE.TRANS64.A1T0 RZ, [UR6+0x108], RZ ;  /* 0x000108ffffff99a7 */ /* 0x000fe20008100006 */
[----:B------:R-:W-:-:S06]  /*2070*/  UISETP.GT.AND UP0, UPT, UR43, UR42, UPT ;  /* 0x0000002a2b00728c */ /* 0x000fcc000bf04270 */
[----:B--2-4-:R1:W2:Y:S03]  /*2080*/  SYNCS.PHASECHK.TRANS64.TRYWAIT P0, [UR4+0x68], R0 ;  /* 0x00006800ff0075a7 */ /* 0x0142a60008001104 */
[----:B------:R-:W-:Y:S05]  /*2090*/  BRA.U !UP0, `(.L_x_33) ;  /* 0x0000000108d07547 */ /* 0x000fea000b800000 */
[----:B------:R-:W-:Y:S01]  /*20a0*/  UIADD3 UR29, UPT, UPT, UR45, UR13, URZ ;  /* 0x0000000d2d1d7290 */ /* 0x000fe2000fffe0ff */
[----:B------:R-:W-:-:S11]  /*20b0*/  UMOV UR4, UR5 ;  /* 0x0000000500047c82 */ /* 0x000fd60008000000 */
.L_x_39:
[----:B------:R-:W-:Y:S01]  /*20c0*/  ULEA UR17, UR4, UR6, 0x3 ;  /* 0x0000000604117291 */ /* 0x000fe2000f8e18ff */
[----:B--2---:R-:W-:Y:S01]  /*20d0*/  @!P3 MOV R2, 0x4000 ;  /* 0x000040000002b802 */ /* 0x004fe20000000f00 */
[----:B--2-4-:R-:W-:Y:S10]  /*20e0*/  @P0 BRA `(.L_x_34) ;  /* 0x00000000000c0947 */ /* 0x014ff40003800000 */
[----:B------:R-:W-:-:S04]  /*20f0*/  SHF.L.U32 R3, R12, 0x1f, RZ ;  /* 0x0000001f0c037819 */ /* 0x000fc800000006ff */
[----:B------:R-:W2:Y:S02]  /*2100*/  SYNCS.PHASECHK.TRANS64.TRYWAIT P0, [UR17+0x68], R3 ;  /* 0x00006803ff0075a7 */ /* 0x000ea40008001111 */
[----:B--2---:R-:W-:Y:S05]  /*2110*/  @!P0 BRA `(.L_x_35) ;  /* 0x0000005c00648947 */ /* 0x004fea0003800000 */
.L_x_34:
[----:B------:R2:W-:Y:S01]  /*2120*/  @!P3 SYNCS.ARRIVE.TRANS64 RZ, [UR17], R2 ;  /* 0x00000002ffffb9a7 */ /* 0x0005e20008000011 */
[----:B------:R-:W-:-:S04]  /*2130*/  ULOP3.LUT UR5, UR26, 0x2, URZ, 0xfc, !UPT ;  /* 0x000000021a057892 */ /* 0x000fc8000f8efcff */
[----:B------:R-:W-:-:S09]  /*2140*/  UISETP.NE.AND UP0, UPT, UR5, 0x2, UPT ;  /* 0x000000020500788c */ /* 0x000fd2000bf05270 */
[----:B------:R-:W-:Y:S05]  /*2150*/  BRA.U UP0, `(.L_x_36) ;  /* 0x0000000100047547 */ /* 0x000fea000b800000 */
[----:B------:R-:W-:Y:S05]  /*2160*/  BPT.TRAP 0x1 ;  /* 0x000000040000795c */ /* 0x000fea0000300000 */
.L_x_36:
[----:B------:R-:W-:Y:S04]  /*2170*/  BSSY.RECONVERGENT B0, `(.L_x_37) ;  /* 0x0000003000007945 */ /* 0x000fe80003800200 */
[----:B------:R-:W-:Y:S05]  /*2180*/  @P2 BRA `(.L_x_38) ;  /* 0x0000000000042947 */ /* 0x000fea0003800000 */
[----:B------:R-:W-:Y:S05]  /*2190*/  BPT.TRAP 0x1 ;  /* 0x000000040000795c */ /* 0x000fea0000300000 */
.L_x_38:
[----:B------:R-:W-:Y:S05]  /*21a0*/  BSYNC.RECONVERGENT B0 ;  /* 0x0000000000007941 */ /* 0x000fea0003800200 */
.L_x_37:
[----:B------:R-:W-:Y:S02]  /*21b0*/  UIADD3 UR5, UPT, UPT, UR4, 0x1, URZ ;  /* 0x0000000104057890 */ /* 0x000fe4000fffe0ff */
[----:B------:R-:W-:Y:S02]  /*21c0*/  USHF.L.U32 UR4, UR4, 0xc, URZ ;  /* 0x0000000c04047899 */ /* 0x000fe400080006ff */
[----:B------:R-:W-:Y:S02]  /*21d0*/  UISETP.NE.AND UP0, UPT, UR5, 0xd, UPT ;  /* 0x0000000d0500788c */ /* 0x000fe4000bf05270 */
[----:B------:R-:W-:Y:S02]  /*21e0*/  USHF.L.U32 UR18, UR13, 0x6, URZ ;  /* 0x000000060d127899 */ /* 0x000fe400080006ff */
[----:B------:R-:W-:Y:S02]  /*21f0*/  USEL UR8, URZ, 0x1, UP0 ;  /* 0x00000001ff087887 */ /* 0x000fe40008000000 */
[----:B------:R-:W-:-:S02]  /*2200*/  USEL UR5, UR5, URZ, UP0 ;  /* 0x000000ff05057287 */ /* 0x000fc40008000000 */
[----:B------:R-:W-:Y:S02]  /*2210*/  UIADD3 UR22, UP0, UPT, UR30, 0x180, URZ ;  /* 0x000001801e167890 */ /* 0x000fe4000ff1e0ff */
[----:B------:R-:W-:Y:S01]  /*2220*/  ULEA UR7, UR5, UR6, 0x3 ;  /* 0x0000000605077291 */ /* 0x000fe2000f8e18ff */
[----:B------:R-:W-:Y:S01]  /*2230*/  LOP3.LUT R12, R12, UR8, RZ, 0x3c, !PT ;  /* 0x000000080c0c7c12 */ /* 0x000fe2000f8e3cff */
[----:B------:R-:W-:Y:S02]  /*2240*/  ULOP3.LUT UR8, UR27, UR4, URZ, 0xfc, !UPT ;  /* 0x000000041b087292 */ /* 0x000fe4000f8efcff */
[----:B------:R-:W-:Y:S01]  /*2250*/  UIADD3 UR13, UPT, UPT, UR13, 0x1, URZ ;  /* 0x000000010d0d7890 */ /* 0x000fe2000fffe0ff */
[----:B-1----:R-:W-:Y:S01]  /*2260*/  SHF.L.U32 R0, R12, 0x1f, RZ ;  /* 0x0000001f0c007819 */ /* 0x002fe200000006ff */
[----:B------:R-:W-:Y:S02]  /*2270*/  UIADD3 UR14, UP1, UPT, UR30, 0x80, URZ ;  /* 0x000000801e0e7890 */ /* 0x000fe4000ff3e0ff */
[----:B------:R-:W-:Y:S01]  /*2280*/  UIADD3.X UR23, UPT, UPT, URZ, UR31, URZ, UP0, !UPT ;  /* 0x0000001fff177290 */ /* 0x000fe200087fe4ff */
[----:B------:R3:W4:Y:S01]  /*2290*/  SYNCS.PHASECHK.TRANS64.TRYWAIT P0, [UR7+0x68], R0 ;  /* 0x00006800ff0075a7 */ /* 0x0007220008001107 */
[----:B------:R-:W-:-:S02]  /*22a0*/  ULOP3.LUT UR7, UR28, UR4, URZ, 0xfc, !UPT ;  /* 0x000000041c077292 */ /* 0x000fc4000f8efcff */
[----:B------:R-:W-:Y:S02]  /*22b0*/  ULEA UR8, UR8, UR6, 0x1 ;  /* 0x0000000608087291 */ /* 0x000fe4000f8e08ff */
[----:B------:R-:W-:Y:S02]  /*22c0*/  ULEA UR7, UR7, UR6, 0x1 ;  /* 0x0000000607077291 */ /* 0x000fe4000f8e08ff */
[----:B------:R-:W-:Y:S02]  /*22d0*/  UISETP.NE.AND UP0, UPT, UR13, UR29, UPT ;  /* 0x0000001d0d00728c */ /* 0x000fe4000bf05270 */
[----:B------:R-:W-:Y:S02]  /*22e0*/  UIADD3 UR16, UPT, UPT, UR7, 0x3400, URZ ;  /* 0x0000340007107890 */ /* 0x000fe4000fffe0ff */
[----:B------:R-:W-:Y:S02]  /*22f0*/  UIADD3.X UR15, UPT, UPT, URZ, UR31, URZ, UP1, !UPT ;  /* 0x0000001fff0f7290 */ /* 0x000fe40008ffe4ff */
[----:B------:R-:W-:-:S02]  /*2300*/  UPRMT UR7, URZ, 0x5410, UR24 ;  /* 0x00005410ff077896 */ /* 0x000fc40008000018 */
[----:B------:R-:W-:Y:S02]  /*2310*/  UIADD3 UR8, UPT, UPT, UR8, 0x1d400, URZ ;  /* 0x0001d40008087890 */ /* 0x000fe4000fffe0ff */
[----:B------:R-:W-:Y:S01]  /*2320*/  UPRMT UR4, URZ, 0x5410, UR21 ;  /* 0x00005410ff047896 */ /* 0x000fe20008000015 */
[----:B------:R-:W-:Y:S01]  /*2330*/  UMOV UR32, 0x0 ;  /* 0x0000000000207882 */ /* 0x000fe20000000000 */
[----:B------:R-:W-:Y:S01]  /*2340*/  UMOV UR33, 0x10000000 ;  /* 0x1000000000217882 */ /* 0x000fe20000000000 */
[----:B------:R-:W-:Y:S01]  /*2350*/  UMOV UR19, UR35 ;  /* 0x0000002300137c82 */ /* 0x000fe20008000000 */
[----:B------:R-:W-:Y:S01]  /*2360*/  UMOV UR20, UR36 ;  /* 0x0000002400147c82 */ /* 0x000fe20008000000 */
[----:B------:R-:W-:Y:S01]  /*2370*/  UMOV UR12, UR36 ;  /* 0x00000024000c7c82 */ /* 0x000fe20008000000 */
[----:B------:R-:W-:Y:S01]  /*2380*/  UMOV UR9, UR17 ;  /* 0x0000001100097c82 */ /* 0x000fe20008000000 */
[----:B------:R-:W-:Y:S01]  /*2390*/  UMOV UR10, UR18 ;  /* 0x00000012000a7c82 */ /* 0x000fe20008000000 */
[----:B------:R-:W-:Y:S01]  /*23a0*/  UTMALDG.3D.MULTICAST [UR16], [UR14], UR7, desc[UR32] ;  /* 0x000020100e0073b4 */ /* 0x000fe20008011807 */
[----:B------:R1:W-:Y:S02]  /*23b0*/  UTMALDG.3D.MULTICAST [UR8], [UR22], UR4, desc[UR32] ;  /* 0x00002008160073b4 */ /* 0x0003e40008011804 */
[----:B-1----:R-:W-:Y:S01]  /*23c0*/  UMOV UR4, UR5 ;  /* 0x0000000500047c82 */ /* 0x002fe20008000000 */
[----:B---3--:R-:W-:Y:S05]  /*23d0*/  BRA.U UP0, `(.L_x_39) ;  /* 0xfffffffd00387547 */ /* 0x008fea000b83ffff */
.L_x_33:
[C---:B------:R-:W-:Y:S01]  /*23e0*/  LEA R3, R11.reuse, UR6, 0x3 ;  /* 0x000000060b037c11 */ /* 0x040fe2000f8e18ff */
[----:B------:R-:W-:Y:S01]  /*23f0*/  NOP ;  /* 0x0000000000007918 */ /* 0x000fe20000000000 */
[----:B-1----:R-:W-:Y:S02]  /*2400*/  SHF.L.U32 R0, R10, 0x1f, RZ ;  /* 0x0000001f0a007819 */ /* 0x002fe400000006ff */
[----:B------:R-:W-:Y:S02]  /*2410*/  LEA R4, R11, UR6, 0x4 ;  /* 0x000000060b047c11 */ /* 0x000fe4000f8e20ff */
[----:B--2-4-:R-:W1:Y:S02]  /*2420*/  SYNCS.PHASECHK.TRANS64.TRYWAIT P0, [R3+URZ+0x110], R0 ;  /* 0x00011000030075a7 */ /* 0x014e6400080011ff */
[----:B-1----:R-:W-:Y:S05]  /*2430*/  @!P0 BRA `(.L_x_40) ;  /* 0x0000005800b48947 */ /* 0x002fea0003800000 */
.L_x_135:
[----:B------:R-:W2:Y:S01]  /*2440*/  LDS.128 R4, [R4+0x1a0] ;  /* 0x0001a00004047984 */ /* 0x000ea20000000c00 */
[----:B------:R-:W-:Y:S01]  /*2450*/  UISETP.GE.AND UP0, UPT, UR40, 0x1, UPT ;  /* 0x000000012800788c */ /* 0x000fe2000bf06270 */
[----:B------:R-:W-:Y:S01]  /*2460*/  @!PT LDS RZ, [RZ] ;  /* 0x00000000fffff984 */ /* 0x000fe20000000800 */
[----:B------:R-:W-:Y:S01]  /*2470*/  @!PT LDS RZ, [RZ] ;  /* 0x00000000fffff984 */ /* 0x000fe20000000800 */
[----:B------:R-:W-:Y:S01]  /*2480*/  @!PT LDS RZ, [RZ] ;  /* 0x00000000fffff984 */ /* 0x000fe20000000800 */
[----:B------:R-:W-:Y:S01]  /*2490*/  @!PT LDS RZ, [RZ] ;  /* 0x00000000fffff984 */ /* 0x000fe20000000800 */
[----:B------:R3:W-:Y:S06]  /*24a0*/  MEMBAR.ALL.CTA ;  /* 0x0000000000007992 */ /* 0x0007ec0000008000 */
[----:B---3--:R-:W3:Y:S01]  /*24b0*/  FENCE.VIEW.ASYNC.S ;  /* 0x00000000000073c6 */ /* 0x008ee20000000000 */
[----:B--2---:R-:W-:-:S13]  /*24c0*/  LOP3.LUT P0, RZ, R6, 0x1, RZ, 0xc0, !PT ;  /* 0x0000000106ff7812 */ /* 0x004fda000780c0ff */
[----:B---3--:R-:W-:Y:S01]  /*24d0*/  VOTEU.ANY UP1, P0 ;  /* 0x0000000000ff7886 */ /* 0x008fe20000020100 */
[----:B------:R-:W-:-:S13]  /*24e0*/  PLOP3.LUT P0, PT, PT, PT, UP1, 0x80, 0x8 ;  /* 0x000000000008781c */ /* 0x000fda0003f0f018 */
[----:B-1----:R-:W-:Y:S02]  /*24f0*/  @P0 LOP3.LUT R0, R5, 0xffff, RZ, 0xc0, !PT ;  /* 0x0000ffff05000812 */ /* 0x002fe400078ec0ff */
[----:B------:R-:W-:Y:S02]  /*2500*/  @P0 MOV R2, R4 ;  /* 0x0000000400020202 */ /* 0x000fe40000000f00 */
[----:B------:R-:W-:Y:S01]  /*2510*/  @P0 R2UR UR7, R0 ;  /* 0x00000000000702ca */ /* 0x000fe200000e0000 */
[----:B------:R-:W-:Y:S01]  /*2520*/  VIADD R0, R3, 0x120 ;  /* 0x0000012003007836 */ /* 0x000fe20000000000 */
[----:B------:R-:W-:Y:S02]  /*2530*/  @P0 SHF.R.U32.HI R4, RZ, 0x10, R5 ;  /* 0x00000010ff040819 */ /* 0x000fe40000011605 */
[----:B------:R-:W-:Y:S02]  /*2540*/  @P0 R2UR UR8, R2 ;  /* 0x00000000020802ca */ /* 0x000fe400000e0000 */
[----:B------:R-:W-:-:S02]  /*2550*/  PRMT R0, RZ, 0x654, R0 ;  /* 0x00000654ff007816 */ /* 0x000fc40000000000 */
[----:B------:R-:W-:Y:S02]  /*2560*/  @P0 R2UR UR4, R4 ;  /* 0x00000000040402ca */ /* 0x000fe400000e0000 */
[----:B------:R1:W-:Y:S03]  /*2570*/  SYNCS.ARRIVE.TRANS64.RED.A1T0 RZ, [R0+URZ], RZ ;  /* 0x000000ff00ff79a7 */ /* 0x0003e600081004ff */
[----:B------:R-:W-:-:S04]  /*2580*/  @UP1 UMOV UR37, UR7 ;  /* 0x0000000700251c82 */ /* 0x000fc80008000000 */
[----:B------:R-:W-:-:S04]  /*2590*/  @UP1 UMOV UR38, UR8 ;  /* 0x0000000800261c82 */ /* 0x000fc80008000000 */
[----:B------:R-:W-:Y:S01]  /*25a0*/  @UP1 UMOV UR36, UR4 ;  /* 0x0000000400241c82 */ /* 0x000fe20008000000 */
[----:B------:R-:W-:Y:S05]  /*25b0*/  BRA.U !UP0, `(.L_x_41) ;  /* 0x0000000108d47547 */ /* 0x000fea000b800000 */
[----:B------:R-:W2:Y:S01]  /*25c0*/  LDCU.128 UR12, c[0x0][0xb10] ;  /* 0x00016200ff0c77ac */ /* 0x000ea20008000c00 */
[----:B------:R-:W3:Y:S01]  /*25d0*/  LDCU UR29, c[0x0][0xb20] ;  /* 0x00016400ff1d77ac */ /* 0x000ee20008000800 */
[----:B------:R-:W4:Y:S01]  /*25e0*/  LDCU UR20, c[0x0][0xb0c] ;  /* 0x00016180ff1477ac */ /* 0x000f220008000800 */
[----:B------:R-:W1:Y:S01]  /*25f0*/  LDCU.64 UR10, c[0x0][0xb28] ;  /* 0x00016500ff0a77ac */ /* 0x000e620008000a00 */
[----:B------:R-:W-:Y:S02]  /*2600*/  UISETP.NE.AND UP3, UPT, UR40, 0x1, UPT ;  /* 0x000000012800788c */ /* 0x000fe4000bf65270 */
[----:B--2---:R-:W-:Y:S02]  /*2610*/  UIMAD.WIDE.U32 UR16, UR39, UR15, URZ ;  /* 0x0000000f271072a5 */ /* 0x004fe4000f8e00ff */
[----:B------:R-:W-:Y:S02]  /*2620*/  UIMAD.WIDE.U32 UR8, UR41, UR12, URZ ;  /* 0x0000000c290872a5 */ /* 0x000fe4000f8e00ff */
[----:B------:R-:W-:-:S02]  /*2630*/  UISETP.NE.AND UP0, UPT, UR14, 0x1, UPT ;  /* 0x000000010e00788c */ /* 0x000fc4000bf05270 */
[----:B------:R-:W-:Y:S01]  /*2640*/  UIMAD.WIDE.U32 UR22, UR37, UR15, URZ ;  /* 0x0000000f251672a5 */ /* 0x000fe2000f8e00ff */
[----:B------:R-:W-:Y:S02]  /*2650*/  UMOV UR16, UR17 ;  /* 0x0000001100107c82 */ /* 0x000fe40008000000 */
[----:B------:R-:W-:Y:S01]  /*2660*/  UMOV UR8, UR9 ;  /* 0x0000000900087c82 */ /* 0x000fe20008000000 */
[----:B---3--:R-:W-:Y:S02]  /*2670*/  USHF.R.U32.HI UR16, URZ, UR29, UR16 ;  /* 0x0000001dff107299 */ /* 0x008fe40008011610 */
[----:B----4-:R-:W-:Y:S02]  /*2680*/  UISETP.NE.AND UP2, UPT, UR20, 0x1, UPT ;  /* 0x000000011400788c */ /* 0x010fe4000bf45270 */
[----:B------:R-:W-:Y:S02]  /*2690*/  USHF.R.U32.HI UR8, URZ, UR13, UR8 ;  /* 0x0000000dff087299 */ /* 0x000fe40008011608 */
[----:B------:R-:W-:-:S02]  /*26a0*/  USEL UR7, UR39, UR16, !UP0 ;  /* 0x0000001027077287 */ /* 0x000fc4000c000000 */
[----:B------:R-:W-:Y:S02]  /*26b0*/  USEL UR8, UR41, UR8, !UP2 ;  /* 0x0000000829087287 */ /* 0x000fe4000d000000 */
[----:B-1----:R-:W-:Y:S01]  /*26c0*/  UIMAD.WIDE.U32 UR16, UR7, UR10, URZ ;  /* 0x0000000a071072a5 */ /* 0x002fe2000f8e00ff */
[----:B------:R-:W-:Y:S01]  /*26d0*/  UMOV UR4, UR23 ;  /* 0x0000001700047c82 */ /* 0x000fe20008000000 */
[----:B------:R-:W-:Y:S02]  /*26e0*/  UIMAD.WIDE.U32 UR18, UR38, UR12, URZ ;  /* 0x0000000c261272a5 */ /* 0x000fe4000f8e00ff */
[----:B------:R-:W-:-:S03]  /*26f0*/  UIMAD.WIDE.U32 UR22, UR8, UR10, URZ ;  /* 0x0000000a081672a5 */ /* 0x000fc6000f8e00ff */
[----:B------:R-:W-:Y:S01]  /*2700*/  UMOV UR16, UR17 ;  /* 0x0000001100107c82 */ /* 0x000fe20008000000 */
[----:B------:R-:W-:Y:S02]  /*2710*/  USHF.R.U32.HI UR4, URZ, UR29, UR4 ;  /* 0x0000001dff047299 */ /* 0x000fe40008011604 */
[----:B------:R-:W-:Y:S01]  /*2720*/  @UP3 USHF.R.U32.HI UR7, URZ, UR11, UR16 ;  /* 0x0000000bff073299 */ /* 0x000fe20008011610 */
[----:B------:R-:W-:Y:S01]  /*2730*/  UMOV UR18, UR19 ;  /* 0x0000001300127c82 */ /* 0x000fe20008000000 */
[----:B------:R-:W-:Y:S01]  /*2740*/  UMOV UR22, UR23 ;  /* 0x0000001700167c82 */ /* 0x000fe20008000000 */
[----:B------:R-:W-:Y:S02]  /*2750*/  USHF.R.U32.HI UR13, URZ, UR13, UR18 ;  /* 0x0000000dff0d7299 */ /* 0x000fe40008011612 */
[----:B------:R-:W-:Y:S02]  /*2760*/  USEL UR4, UR37, UR4, !UP0 ;  /* 0x0000000425047287 */ /* 0x000fe4000c000000 */
[----:B------:R-:W-:-:S02]  /*2770*/  @UP3 USHF.R.U32.HI UR8, URZ, UR11, UR22 ;  /* 0x0000000bff083299 */ /* 0x000fc40008011616 */
[----:B------:R-:W-:Y:S02]  /*2780*/  UIMAD UR9, UR40, UR7, URZ ;  /* 0x00000007280972a4 */ /* 0x000fe4000f8e02ff */
[----:B------:R-:W-:Y:S02]  /*2790*/  USEL UR7, UR38, UR13, !UP2 ;  /* 0x0000000d26077287 */ /* 0x000fe4000d000000 */
[----:B------:R-:W-:Y:S02]  /*27a0*/  UIMAD UR12, UR40, UR8, URZ ;  /* 0x00000008280c72a4 */ /* 0x000fe4000f8e02ff */
[----:B------:R-:W-:Y:S02]  /*27b0*/  UISETP.GE.AND UP0, UPT, UR4, UR9, UPT ;  /* 0x000000090400728c */ /* 0x000fe4000bf06270 */
[----:B------:R-:W-:Y:S02]  /*27c0*/  UIMAD.WIDE.U32 UR16, UR4, UR10, URZ ;  /* 0x0000000a041072a5 */ /* 0x000fe4000f8e00ff */
[----:B------:R-:W-:-:S02]  /*27d0*/  UISETP.GE.OR UP0, UPT, UR7, UR12, UP0 ;  /* 0x0000000c0700728c */ /* 0x000fc40008706670 */
        /* <DEDUP_REMOVED lines=19> */
.L_x_41:
[----:B------:R-:W2:Y:S02]  /*2910*/  LDCU UR4, c[0x0][0xb30] ;  /* 0x00016600ff0477ac */ /* 0x000ea40008000800 */
[----:B--2---:R-:W-:-:S09]  /*2920*/  UISETP.NE.AND UP0, UPT, UR4, 0x1, UPT ;  /* 0x000000010400788c */ /* 0x004fd2000bf05270 */
[----:B------:R-:W-:Y:S05]  /*2930*/  BRA.U UP0, `(.L_x_42) ;  /* 0x0000000100447547 */ /* 0x000fea000b800000 */
        /* <DEDUP_REMOVED lines=17> */
.L_x_42:
[----:B------:R-:W-:Y:S01]  /*2a50*/  VIADD R11, R11, 0x1 ;  /* 0x000000010b0b7836 */ /* 0x000fe20000000000 */
[----:B------:R-:W-:Y:S02]  /*2a60*/  R2UR UR7, R48 ;  /* 0x00000000300772ca */ /* 0x000fe400000e0000 */
[----:B------:R-:W-:Y:S02]  /*2a70*/  R2UR UR4, R47 ;  /* 0x000000002f0472ca */ /* 0x000fe400000e0000 */
[C---:B------:R-:W-:Y:S02]  /*2a80*/  ISETP.NE.AND P0, PT, R11.reuse, 0x2, PT ;  /* 0x000000020b00780c */ /* 0x040fe40003f05270 */
[----:B------:R-:W-:Y:S02]  /*2a90*/  PLOP3.LUT P1, PT, PT, PT, PT, 0x80, 0x8 ;  /* 0x000000000008781c */ /* 0x000fe40003f2f070 */
[----:B-1----:R-:W-:Y:S02]  /*2aa0*/  SEL R0, RZ, 0x1, P0 ;  /* 0x00000001ff007807 */ /* 0x002fe40000000000 */
[----:B------:R-:W-:-:S02]  /*2ab0*/  SEL R11, R11, RZ, P0 ;  /* 0x000000ff0b0b7207 */ /* 0x000fc40000000000 */
[----:B------:R-:W-:Y:S01]  /*2ac0*/  LOP3.LUT R10, R10, R0, RZ, 0x3c, !PT ;  /* 0x000000000a0a7212 */ /* 0x000fe200078e3cff */
[----:B------:R-:W-:Y:S02]  /*2ad0*/  UIADD3 UR29, UPT, UPT, UR38, UR7, URZ ;  /* 0x00000007261d7290 */ /* 0x000fe4000fffe0ff */
[----:B------:R-:W-:Y:S01]  /*2ae0*/  UIADD3 UR32, UPT, UPT, UR37, UR4, URZ ;  /* 0x0000000425207290 */ /* 0x000fe2000fffe0ff */
[----:B------:R-:W-:Y:S11]  /*2af0*/  BRA.U UP1, `(.L_x_43) ;  /* 0xfffffff101187547 */ /* 0x000ff6000b83ffff */
[----:B------:R-:W-:Y:S01]  /*2b00*/  UIADD3 UR7, UPT, UPT, UR6, 0x68, URZ ;  /* 0x0000006806077890 */ /* 0x000fe2000fffe0ff */
[----:B------:R-:W-:-:S03]  /*2b10*/  SHF.L.U32 R2, R12, 0x1f, RZ ;  /* 0x0000001f0c027819 */ /* 0x000fc600000006ff */
[----:B------:R-:W-:-:S09]  /*2b20*/  ULEA UR4, UR5, UR7, 0x3 ;  /* 0x0000000705047291 */ /* 0x000fd2000f8e18ff */
[----:B------:R-:W1:Y:S02]  /*2b30*/  SYNCS.PHASECHK.TRANS64.TRYWAIT P0, [UR4], R2 ;  /* 0x00000002ff0075a7 */ /* 0x000e640008001104 */
[----:B-1----:R-:W-:Y:S05]  /*2b40*/  @!P0 BRA `(.L_x_44) ;  /* 0x0000005400048947 */ /* 0x002fea0003800000 */
.L_x_137:
[----:B------:R-:W-:-:S04]  /*2b50*/  UIADD3 UR4, UPT, UPT, UR5, 0x1, URZ ;  /* 0x0000000105047890 */ /* 0x000fc8000fffe0ff */
[----:B------:R-:W-:-:S04]  /*2b60*/  UISETP.NE.AND UP0, UPT, UR4, 0xd, UPT ;  /* 0x0000000d0400788c */ /* 0x000fc8000bf05270 */
[----:B------:R-:W-:Y:S02]  /*2b70*/  USEL UR6, URZ, 0x1, UP0 ;  /* 0x00000001ff067887 */ /* 0x000fe40008000000 */
[----:B------:R-:W-:-:S04]  /*2b80*/  USEL UR4, UR4, URZ, UP0 ;  /* 0x000000ff04047287 */ /* 0x000fc80008000000 */
[----:B------:R-:W-:Y:S01]  /*2b90*/  ULEA UR5, UR4, UR7, 0x3 ;  /* 0x0000000704057291 */ /* 0x000fe2000f8e18ff */
[----:B-1----:R-:W-:-:S04]  /*2ba0*/  LOP3.LUT R2, R12, UR6, RZ, 0x3c, !PT ;  /* 0x000000060c027c12 */ /* 0x002fc8000f8e3cff */
[----:B------:R-:W-:-:S04]  /*2bb0*/  SHF.L.U32 R3, R2, 0x1f, RZ ;  /* 0x0000001f02037819 */ /* 0x000fc800000006ff */
[----:B------:R-:W1:Y:S02]  /*2bc0*/  SYNCS.PHASECHK.TRANS64.TRYWAIT P0, [UR5], R3 ;  /* 0x00000003ff0075a7 */ /* 0x000e640008001105 */
[----:B-1----:R-:W-:Y:S05]  /*2bd0*/  @!P0 BRA `(.L_x_45) ;  /* 0x0000005000f88947 */ /* 0x002fea0003800000 */
.L_x_139:
[----:B------:R-:W-:-:S04]  /*2be0*/  UIADD3 UR4, UPT, UPT, UR4, 0x1, URZ ;  /* 0x0000000104047890 */ /* 0x000fc8000fffe0ff */
[----:B------:R-:W-:-:S04]  /*2bf0*/  UISETP.NE.AND UP0, UPT, UR4, 0xd, UPT ;  /* 0x0000000d0400788c */ /* 0x000fc8000bf05270 */
[----:B------:R-:W-:Y:S02]  /*2c00*/  USEL UR6, URZ, 0x1, UP0 ;  /* 0x00000001ff067887 */ /* 0x000fe40008000000 */
[----:B------:R-:W-:-:S04]  /*2c10*/  USEL UR4, UR4, URZ, UP0 ;  /* 0x000000ff04047287 */ /* 0x000fc80008000000 */
[----:B------:R-:W-:Y:S01]  /*2c20*/  ULEA UR5, UR4, UR7, 0x3 ;  /* 0x0000000704057291 */ /* 0x000fe2000f8e18ff */
[----:B------:R-:W-:-:S04]  /*2c30*/  LOP3.LUT R2, R2, UR6, RZ, 0x3c, !PT ;  /* 0x0000000602027c12 */ /* 0x000fc8000f8e3cff */
[----:B-1----:R-:W-:-:S04]  /*2c40*/  SHF.L.U32 R3, R2, 0x1f, RZ ;  /* 0x0000001f02037819 */ /* 0x002fc800000006ff */
[----:B------:R-:W1:Y:S02]  /*2c50*/  SYNCS.PHASECHK.TRANS64.TRYWAIT P0, [UR5], R3 ;  /* 0x00000003ff0075a7 */ /* 0x000e640008001105 */
[----:B-1----:R-:W-:Y:S05]  /*2c60*/  @!P0 BRA `(.L_x_46) ;  /* 0x0000005000ec8947 */ /* 0x002fea0003800000 */
.L_x_141:
        /* <DEDUP_REMOVED lines=9> */
.L_x_143:
        /* <DEDUP_REMOVED lines=9> */
.L_x_145:
        /* <DEDUP_REMOVED lines=9> */
.L_x_147:
        /* <DEDUP_REMOVED lines=9> */
.L_x_149:
        /* <DEDUP_REMOVED lines=9> */
.L_x_151:
        /* <DEDUP_REMOVED lines=9> */
.L_x_153:
        /* <DEDUP_REMOVED lines=9> */
.L_x_155:
        /* <DEDUP_REMOVED lines=9> */
.L_x_157:
        /* <DEDUP_REMOVED lines=9> */
.L_x_159:
[----:B------:R-:W-:-:S04]  /*3180*/  UIADD3 UR4, UPT, UPT, UR4, 0x1, URZ ;  /* 0x0000000104047890 */ /* 0x000fc8000fffe0ff */
[----:B------:R-:W-:-:S04]  /*3190*/  UISETP.NE.AND UP0, UPT, UR4, 0xd, UPT ;  /* 0x0000000d0400788c */ /* 0x000fc8000bf05270 */
[----:B------:R-:W-:Y:S02]  /*31a0*/  USEL UR5, URZ, 0x1, UP0 ;  /* 0x00000001ff057887 */ /* 0x000fe40008000000 */
[----:B------:R-:W-:-:S04]  /*31b0*/  USEL UR4, UR4, URZ, UP0 ;  /* 0x000000ff04047287 */ /* 0x000fc80008000000 */
[----:B------:R-:W-:Y:S01]  /*31c0*/  ULEA UR4, UR4, UR7, 0x3 ;  /* 0x0000000704047291 */ /* 0x000fe2000f8e18ff */
[----:B------:R-:W-:-:S04]  /*31d0*/  LOP3.LUT R2, R2, UR5, RZ, 0x3c, !PT ;  /* 0x0000000502027c12 */ /* 0x000fc8000f8e3cff */
[----:B------:R-:W-:Y:S01]  /*31e0*/  SHF.L.U32 R2, R2, 0x1f, RZ ;  /* 0x0000001f02027819 */ /* 0x000fe200000006ff */
[----:B-1----:R-:W-:-:S07]  /*31f0*/  IMAD.U32 R0, RZ, RZ, UR4 ;  /* 0x00000004ff007e24 */ /* 0x002fce000f8e00ff */
.L_x_56:
[----:B-1----:R1:W2:Y:S02]  /*3200*/  SYNCS.PHASECHK.TRANS64.TRYWAIT P0, [R0+URZ], R2 ;  /* 0x00000002000075a7 */ /* 0x0022a400080011ff */
[----:B--2---:R-:W-:Y:S05]  /*3210*/  @!P0 NANOSLEEP.SYNCS 0x989680 ;  /* 0x009896800000895d */ /* 0x004fea0003900000 */
[----:B------:R-:W2:Y:S02]  /*3220*/  @!P0 SYNCS.PHASECHK.TRANS64 P0, [R0+URZ], R2 ;  /* 0x00000002000085a7 */ /* 0x000ea400080010ff */
[----:B--2---:R-:W-:Y:S05]  /*3230*/  @P0 EXIT ;  /* 0x000000000000094d */ /* 0x004fea0003800000 */
[----:B------:R-:W-:Y:S05]  /*3240*/  BRA `(.L_x_56) ;  /* 0xfffffffc00ec7947 */ /* 0x000fea000383ffff */
.L_x_23:
[----:B------:R-:W-:-:S04]  /*3250*/  UISETP.NE.AND UP0, UPT, UR54, URZ, UPT ;  /* 0x000000ff3600728c */ /* 0x000fc8000bf05270 */
[----:B------:R-:W-:-:S09]  /*3260*/  UISETP.NE.OR UP0, UPT, UR22, 0x1, UP0 ;  /* 0x000000011600788c */ /* 0x000fd20008705670 */
[----:B------:R-:W-:Y:S05]  /*3270*/  BRA.U UP0, `(.L_x_57) ;  /* 0x0000000500487547 */ /* 0x000fea000b800000 */
[----:B------:R-:W-:Y:S01]  /*3280*/  ISETP.GE.U32.AND P2, PT, R0, 0x8, PT ;  /* 0x000000080000780c */ /* 0x000fe20003f46070 */
[----:B------:R-:W-:Y:S01]  /*3290*/  IMAD.MOV.U32 R12, RZ, RZ, 0x1 ;  /* 0x00000001ff0c7424 */ /* 0x000fe200078e00ff */
[----:B------:R-:W-:Y:S02]  /*32a0*/  CS2R R10, SRZ ;  /* 0x00000000000a7805 */ /* 0x000fe4000001ff00 */
[----:B------:R-:W-:Y:S01]  /*32b0*/  CS2R R8, SRZ ;  /* 0x0000000000087805 */ /* 0x000fe2000001ff00 */
[----:B------:R-:W-:Y:S01]  /*32c0*/  UMOV UR6, 0x400 ;  /* 0x0000040000067882 */ /* 0x000fe20000000000 */
[----:B------:R-:W-:Y:S01]  /*32d0*/  UMOV UR5, URZ ;  /* 0x000000ff00057c82 */ /* 0x000fe20008000000 */
[----:B------:R-:W-:-:S12]  /*32e0*/  ULEA UR6, UR54, UR6, 0x18 ;  /* 0x0000000636067291 */ /* 0x000fd8000f8ec0ff */
.L_x_61:
[----:B------:R-:W-:Y:S02]  /*32f0*/  LEA R2, R8, UR6, 0x3 ;  /* 0x0000000608027c11 */ /* 0x000fe4000f8e18ff */
[----:B------:R-:W-:-:S03]  /*3300*/  SHF.L.U32 R4, R9, 0x1f, RZ ;  /* 0x0000001f09047819 */ /* 0x000fc600000006ff */
[----:B------:R-:W-:Y:S01]  /*3310*/  VIADD R5, R2, 0x180 ;  /* 0x0000018002057836 */ /* 0x000fe20000000000 */
[----:B------:R-:W2:Y:S02]  /*3320*/  SYNCS.PHASECHK.TRANS64.TRYWAIT P0, [R2+URZ+0x170], R4 ;  /* 0x00017004020075a7 */ /* 0x000ea400080011ff */
[----:B--2---:R-:W-:Y:S05]  /*3330*/  @!P0 BRA `(.L_x_58) ;  /* 0x0000005000288947 */ /* 0x004fea0003800000 */
.L_x_160:
[----:B------:R-:W-:Y:S01]  /*3340*/  ULEA UR4, UR5, UR6, 0x3 ;  /* 0x0000000605047291 */ /* 0x000fe2000f8e18ff */
[----:B--2---:R-:W-:Y:S01]  /*3350*/  PRMT R2, RZ, 0x654, R5 ;  /* 0x00000654ff027816 */ /* 0x004fe20000000005 */
[----:B------:R-:W-:Y:S01]  /*3360*/  @!P2 IMAD.MOV.U32 R4, RZ, RZ, 0x10 ;  /* 0x00000010ff04a424 */ /* 0x000fe200078e00ff */
[----:B------:R-:W-:Y:S01]  /*3370*/  SHF.L.U32 R5, R12, 0x1f, RZ ;  /* 0x0000001f0c057819 */ /* 0x000fe200000006ff */
[----:B------:R-:W-:Y:S01]  /*3380*/  UIADD3 UR7, UPT, UPT, UR4, 0x110, URZ ;  /* 0x0000011004077890 */ /* 0x000fe2000fffe0ff */
[----:B------:R2:W-:Y:S05]  /*3390*/  SYNCS.ARRIVE.TRANS64.RED.A1T0 RZ, [R2+URZ], RZ ;  /* 0x000000ff02ff79a7 */ /* 0x0005ea00081004ff */
[----:B------:R-:W-:Y:S01]  /*33a0*/  IMAD.U32 R6, RZ, RZ, UR7 ;  /* 0x00000007ff067e24 */ /* 0x000fe2000f8e00ff */
[----:B------:R-:W3:Y:S04]  /*33b0*/  SYNCS.PHASECHK.TRANS64.TRYWAIT P0, [UR4+0x120], R5 ;  /* 0x00012005ff0075a7 */ /* 0x000ee80008001104 */
[----:B------:R-:W-:Y:S01]  /*33c0*/  PRMT R6, R0, 0x654, R6 ;  /* 0x0000065400067816 */ /* 0x000fe20000000006 */
[----:B--23--:R-:W-:Y:S06]  /*33d0*/  @!P0 BRA `(.L_x_59) ;  /* 0x0000005000148947 */ /* 0x00cfec0003800000 */
.L_x_162:
[----:B------:R-:W-:Y:S01]  /*33e0*/  ULEA UR8, UR5, UR6, 0x4 ;  /* 0x0000000605087291 */ /* 0x000fe2000f8e20ff */
[----:B------:R-:W-:Y:S01]  /*33f0*/  SEL R3, R6, R3, !P2 ;  /* 0x0000000306037207 */ /* 0x000fe20005000000 */
[----:B------:R-:W-:Y:S01]  /*3400*/  UIADD3 UR9, UPT, UPT, UR4, 0x110, URZ ;  /* 0x0000011004097890 */ /* 0x000fe2000fffe0ff */
[----:B--2---:R-:W-:Y:S01]  /*3410*/  LEA R2, R11, UR6, 0x3 ;  /* 0x000000060b027c11 */ /* 0x004fe2000f8e18ff */
[----:B------:R-:W-:Y:S01]  /*3420*/  UIADD3 UR8, UPT, UPT, UR8, 0x1a0, URZ ;  /* 0x000001a008087890 */ /* 0x000fe2000fffe0ff */
[----:B------:R2:W-:Y:S01]  /*3430*/  @!P2 SYNCS.ARRIVE.TRANS64.RED RZ, [R3+URZ], R4 ;  /* 0x0000000403ffa9a7 */ /* 0x0005e200080004ff */
[----:B------:R-:W-:Y:S01]  /*3440*/  UIADD3 UR4, UPT, UPT, UR5, 0x1, URZ ;  /* 0x0000000105047890 */ /* 0x000fe2000fffe0ff */
[----:B------:R-:W-:-:S03]  /*3450*/  VIADD R8, R8, 0x1 ;  /* 0x0000000108087836 */ /* 0x000fc60000000000 */
[----:B------:R-:W-:Y:S02]  /*3460*/  UISETP.NE.AND UP0, UPT, UR4, 0x2, UPT ;  /* 0x000000020400788c */ /* 0x000fe4000bf05270 */
[----:B------:R-:W-:Y:S01]  /*3470*/  ISETP.NE.AND P0, PT, R8, 0x2, PT ;  /* 0x000000020800780c */ /* 0x000fe20003f05270 */
[----:B------:R-:W-:Y:S06]  /*3480*/  UGETNEXTWORKID.BROADCAST [UR8], [UR9] ;  /* 0x00000000080073ca */ /* 0x000fec0008000100 */
[----:B------:R-:W-:Y:S02]  /*3490*/  USEL UR7, URZ, 0x1, UP0 ;  /* 0x00000001ff077887 */ /* 0x000fe40008000000 */
[----:B------:R-:W-:-:S04]  /*34a0*/  USEL UR5, UR4, URZ, UP0 ;  /* 0x000000ff04057287 */ /* 0x000fc80008000000 */
[----:B------:R-:W-:Y:S02]  /*34b0*/  LOP3.LUT R12, R12, UR7, RZ, 0x3c, !PT ;  /* 0x000000070c0c7c12 */ /* 0x000fe4000f8e3cff */
[----:B--2---:R-:W-:-:S04]  /*34c0*/  SHF.L.U32 R4, R10, 0x1f, RZ ;  /* 0x0000001f0a047819 */ /* 0x004fc800000006ff */
[----:B------:R-:W2:Y:S02]  /*34d0*/  SYNCS.PHASECHK.TRANS64.TRYWAIT P1, [R2+URZ+0x110], R4 ;  /* 0x00011004020075a7 */ /* 0x000ea400080211ff */
[----:B--2---:R-:W-:Y:S05]  /*34e0*/  @!P1 BRA `(.L_x_60) ;  /* 0x0000004c00e89947 */ /* 0x004fea0003800000 */
.L_x_163:
[C---:B--2---:R-:W-:Y:S01]  /*34f0*/  LEA R4, R11.reuse, UR6, 0x4 ;  /* 0x000000060b047c11 */ /* 0x044fe2000f8e20ff */
[----:B------:R-:W-:Y:S01]  /*3500*/  VIADD R2, R2, 0x120 ;  /* 0x0000012002027836 */ /* 0x000fe20000000000 */
[----:B------:R-:W-:Y:S01]  /*3510*/  SEL R8, R8, RZ, P0 ;  /* 0x000000ff08087207 */ /* 0x000fe20000000000 */
[----:B------:R-:W-:-:S03]  /*3520*/  VIADD R11, R11, 0x1 ;  /* 0x000000010b0b7836 */ /* 0x000fc60000000000 */
[----:B------:R-:W2:Y:S01]  /*3530*/  LDS.128 R4, [R4+0x1a0] ;  /* 0x0001a00004047984 */ /* 0x000ea20000000c00 */
[----:B------:R-:W-:Y:S02]  /*3540*/  PRMT R2, RZ, 0x654, R2 ;  /* 0x00000654ff027816 */ /* 0x000fe40000000002 */
[C---:B------:R-:W-:Y:S01]  /*3550*/  ISETP.NE.AND P1, PT, R11.reuse, 0x2, PT ;  /* 0x000000020b00780c */ /* 0x040fe20003f25270 */
[----:B------:R-:W-:Y:S01]  /*3560*/  @!PT LDS RZ, [RZ] ;  /* 0x00000000fffff984 */ /* 0x000fe20000000800 */
[----:B------:R-:W-:Y:S01]  /*3570*/  @!PT LDS RZ, [RZ] ;  /* 0x00000000fffff984 */ /* 0x000fe20000000800 */
[----:B------:R-:W-:Y:S01]  /*3580*/  @!PT LDS RZ, [RZ] ;  /* 0x00000000fffff984 */ /* 0x000fe20000000800 */
[----:B------:R-:W-:Y:S01]  /*3590*/  @!PT LDS RZ, [RZ] ;  /* 0x00000000fffff984 */ /* 0x000fe20000000800 */
[----:B------:R3:W-:Y:S06]  /*35a0*/  MEMBAR.ALL.CTA ;  /* 0x0000000000007992 */ /* 0x0007ec0000008000 */
[----:B---3--:R-:W3:Y:S01]  /*35b0*/  FENCE.VIEW.ASYNC.S ;  /* 0x00000000000073c6 */ /* 0x008ee20000000000 */
[----:B------:R-:W-:Y:S01]  /*35c0*/  SEL R11, R11, RZ, P1 ;  /* 0x000000ff0b0b7207 */ /* 0x000fe20000800000 */
[----:B---3--:R3:W-:Y:S01]  /*35d0*/  SYNCS.ARRIVE.TRANS64.RED.A1T0 RZ, [R2+URZ], RZ ;  /* 0x000000ff02ff79a7 */ /* 0x0087e200081004ff */
[----:B--2---:R-:W-:-:S02]  /*35e0*/  LOP3.LUT P3, RZ, R6, 0x1, RZ, 0xc0, !PT ;  /* 0x0000000106ff7812 */ /* 0x004fc4000786c0ff */
[----:B------:R-:W-:-:S04]  /*35f0*/  SEL R4, RZ, 0x1, P1 ;  /* 0x00000001ff047807 */ /* 0x000fc80000800000 */
[----:B------:R-:W-:Y:S02]  /*3600*/  LOP3.LUT R10, R10, R4, RZ, 0x3c, !PT ;  /* 0x000000040a0a7212 */ /* 0x000fe400078e3cff */
[----:B---3--:R-:W-:-:S04]  /*3610*/  SEL R2, RZ, 0x1, P0 ;  /* 0x00000001ff027807 */ /* 0x008fc80000000000 */
[----:B------:R-:W-:Y:S01]  /*3620*/  LOP3.LUT R9, R9, R2, RZ, 0x3c, !PT ;  /* 0x0000000209097212 */ /* 0x000fe200078e3cff */
[----:B------:R-:W-:Y:S06]  /*3630*/  @P3 BRA `(.L_x_61) ;  /* 0xfffffffc002c3947 */ /* 0x000fec000383ffff */
[----:B------:R-:W-:Y:S01]  /*3640*/  ULEA UR4, UR5, UR6, 0x3 ;  /* 0x0000000605047291 */ /* 0x000fe2000f8e18ff */
[----:B------:R-:W-:-:S08]  /*3650*/  SHF.L.U32 R2, R12, 0x1f, RZ ;  /* 0x0000001f0c027819 */ /* 0x000fd000000006ff */
[----:B------:R-:W2:Y:S02]  /*3660*/  SYNCS.PHASECHK.TRANS64 P0, [UR4+0x120], R2 ;  /* 0x00012002ff0075a7 */ /* 0x000ea40008001004 */
[----:B--2---:R-:W-:Y:S05]  /*3670*/  @P0 BRA `(.L_x_62) ;  /* 0x0000000000080947 */ /* 0x004fea0003800000 */
[----:B------:R-:W2:Y:S02]  /*3680*/  SYNCS.PHASECHK.TRANS64.TRYWAIT P0, [UR4+0x120], R2 ;  /* 0x00012002ff0075a7 */ /* 0x000ea40008001104 */
[----:B--2---:R-:W-:Y:S05]  /*3690*/  @!P0 BRA `(.L_x_63) ;  /* 0x0000004c00908947 */ /* 0x004fea0003800000 */
.L_x_62:
[----:B------:R-:W-:-:S04]  /*36a0*/  UIADD3 UR7, UPT, UPT, UR5, 0x1, URZ ;  /* 0x0000000105077890 */ /* 0x000fc8000fffe0ff */
[----:B------:R-:W-:-:S04]  /*36b0*/  UISETP.NE.AND UP0, UPT, UR7, 0x2, UPT ;  /* 0x000000020700788c */ /* 0x000fc8000bf05270 */
[----:B------:R-:W-:Y:S02]  /*36c0*/  USEL UR8, URZ, 0x1, UP0 ;  /* 0x00000001ff087887 */ /* 0x000fe40008000000 */
[----:B------:R-:W-:-:S04]  /*36d0*/  USEL UR7, UR7, URZ, UP0 ;  /* 0x000000ff07077287 */ /* 0x000fc80008000000 */
[----:B------:R-:W-:Y:S01]  /*36e0*/  ULEA UR7, UR7, UR6, 0x3 ;  /* 0x0000000607077291 */ /* 0x000fe2000f8e18ff */
[----:B--2---:R-:W-:-:S04]  /*36f0*/  LOP3.LUT R2, R12, UR8, RZ, 0x3c, !PT ;  /* 0x000000080c027c12 */ /* 0x004fc8000f8e3cff */
[----:B------:R-:W-:-:S04]  /*3700*/  SHF.L.U32 R0, R2, 0x1f, RZ ;  /* 0x0000001f02007819 */ /* 0x000fc800000006ff */
[----:B------:R-:W2:Y:S02]  /*3710*/  SYNCS.PHASECHK.TRANS64 P0, [UR7+0x120], R0 ;  /* 0x00012000ff0075a7 */ /* 0x000ea40008001007 */
[----:B-12---:R-:W-:Y:S05]  /*3720*/  @P0 EXIT ;  /* 0x000000000000094d */ /* 0x006fea0003800000 */
[----:B------:R-:W-:Y:S02]  /*3730*/  SHF.L.U32 R2, R2, 0x1f, RZ ;  /* 0x0000001f02027819 */ /* 0x000fe400000006ff */
[----:B------:R-:W-:-:S07]  /*3740*/  MOV R0, UR7 ;  /* 0x0000000700007c02 */ /* 0x000fce0008000f00 */
.L_x_64:
[----:B-1----:R1:W2:Y:S02]  /*3750*/  SYNCS.PHASECHK.TRANS64.TRYWAIT P0, [R0+URZ+0x120], R2 ;  /* 0x00012002000075a7 */ /* 0x0022a400080011ff */
[----:B--2---:R-:W-:Y:S05]  /*3760*/  @!P0 NANOSLEEP.SYNCS 0x989680 ;  /* 0x009896800000895d */ /* 0x004fea0003900000 */
[----:B------:R-:W2:Y:S02]  /*3770*/  @!P0 SYNCS.PHASECHK.TRANS64 P0, [R0+URZ+0x120], R2 ;  /* 0x00012002000085a7 */ /* 0x000ea400080010ff */
[----:B--2---:R-:W-:Y:S05]  /*3780*/  @P0 EXIT ;  /* 0x000000000000094d */ /* 0x004fea0003800000 */
[----:B------:R-:W-:Y:S05]  /*3790*/  BRA `(.L_x_64) ;  /* 0xfffffffc00ec7947 */ /* 0x000fea000383ffff */
.L_x_57:
[----:B------:R-:W-:Y:S05]  /*37a0*/  BRA.U UP5, `(.L_x_65) ;  /* 0x0000000d05d47547 */ /* 0x000fea000b800000 */
[----:B------:R-:W-:Y:S01]  /*37b0*/  UMOV UR4, 0x40 ;  /* 0x0000004000047882 */ /* 0x000fe20000000000 */
[----:B------:R-:W-:Y:S01]  /*37c0*/  NOP ;  /* 0x0000000000007918 */ /* 0x000fe20000000000 */
[----:B------:R-:W-:Y:S01]  /*37d0*/  ULEA UR5, UR54, UR4, 0x18 ;  /* 0x0000000436057291 */ /* 0x000fe2000f8ec0ff */
[----:B------:R-:W-:Y:S02]  /*37e0*/  UMOV UR6, 0x400 ;  /* 0x0000040000067882 */ /* 0x000fe40000000000 */
[----:B------:R-:W-:-:S06]  /*37f0*/  ULEA UR6, UR54, UR6, 0x18 ;  /* 0x0000000636067291 */ /* 0x000fcc000f8ec0ff */
[----:B------:R-:W2:Y:S02]  /*3800*/  LDS.U8 R0, [UR5+0x1c] ;  /* 0x00001c05ff007984 */ /* 0x000ea40008000000 */
[----:B--2---:R-:W-:-:S13]  /*3810*/  ISETP.NE.AND P0, PT, R0, RZ, PT ;  /* 0x000000ff0000720c */ /* 0x004fda0003f05270 */
[----:B------:R-:W-:Y:S05]  /*3820*/  @P0 BRA `(.L_x_66) ;  /* 0x0000000000580947 */ /* 0x000fea0003800000 */
[----:B------:R-:W-:-:S13]  /*3830*/  ELECT P0, URZ, PT ;  /* 0x0000000000ff782f */ /* 0x000fda0003800000 */
[----:B------:R-:W-:Y:S05]  /*3840*/  @!P0 BRA `(.L_x_67) ;  /* 0x0000000000608947 */ /* 0x000fea0003800000 */
[----:B------:R-:W-:Y:S01]  /*3850*/  UMOV UR4, 0x10 ;  /* 0x0000001000047882 */ /* 0x000fe20000000000 */
[----:B------:R-:W-:Y:S01]  /*3860*/  HFMA2 R0, -RZ, RZ, 0, 5.9604644775390625e-08 ;  /* 0x00000001ff007431 */ /* 0x000fe200000001ff */
[----:B------:R-:W-:-:S03]  /*3870*/  MOV R3, 0xffff ;  /* 0x0000ffff00037802 */ /* 0x000fc60000000f00 */
[----:B------:R-:W-:Y:S04]  /*3880*/  DEPBAR.LE SB2, 0x36 ;  /* 0x0000ad800000791a */ /* 0x000fe80000000000 */
[----:B------:R-:W2:Y:S02]  /*3890*/  UTCATOMSWS.FIND_AND_SET.ALIGN UP0, UR4, UR4 ;  /* 0x00000004000475e3 */ /* 0x000ea40008000800 */
[----:B--2---:R-:W-:Y:S01]  /*38a0*/  MOV R4, UR4 ;  /* 0x0000000400047c02 */ /* 0x004fe20008000f00 */
[----:B------:R-:W-:Y:S06]  /*38b0*/  BRA.U UP0, `(.L_x_68) ;  /* 0x0000000100187547 */ /* 0x000fec000b800000 */
.L_x_69:
[----:B------:R-:W-:Y:S05]  /*38c0*/  NANOSLEEP 0x64 ;  /* 0x000000640000795d */ /* 0x000fea0003800000 */
[----:B------:R-:W-:-:S05]  /*38d0*/  UMOV UR4, 0x10 ;  /* 0x0000001000047882 */ /* 0x000fca0000000000 */
[----:B------:R-:W-:Y:S04]  /*38e0*/  DEPBAR.LE SB2, 0x36 ;  /* 0x0000ad800000791a */ /* 0x000fe80000000000 */
[----:B------:R-:W2:Y:S02]  /*38f0*/  UTCATOMSWS.FIND_AND_SET.ALIGN UP0, UR4, UR4 ;  /* 0x00000004000475e3 */ /* 0x000ea40008000800 */
[----:B--2---:R-:W-:Y:S01]  /*3900*/  MOV R4, UR4 ;  /* 0x0000000400047c02 */ /* 0x004fe20008000f00 */
[----:B------:R-:W-:Y:S05]  /*3910*/  BRA.U !UP0, `(.L_x_69) ;  /* 0xfffffffd08e87547 */ /* 0x000fea000b83ffff */
.L_x_68:
[-C--:B------:R-:W-:Y:S02]  /*3920*/  SHF.L.U32 R3, R3, R4.reuse, RZ ;  /* 0x0000000403037219 */ /* 0x080fe400000006ff */
[----:B------:R-:W-:Y:S01]  /*3930*/  SHF.L.U32 R0, R0, R4, RZ ;  /* 0x0000000400007219 */ /* 0x000fe200000006ff */
[----:B------:R-:W-:Y:S02]  /*3940*/  IMAD.SHL.U32 R4, R4, 0x20, RZ ;  /* 0x0000002004047824 */ /* 0x000fe400078e00ff */
[----:B------:R2:W-:Y:S04]  /*3950*/  ATOMS.OR RZ, [UR5+0x14], R3 ;  /* 0x00001403ffff798c */ /* 0x0005e8000b000005 */
[----:B------:R2:W-:Y:S04]  /*3960*/  ATOMS.OR RZ, [UR5+0x18], R0 ;  /* 0x00001800ffff798c */ /* 0x0005e8000b000005 */
[----:B------:R2:W-:Y:S01]  /*3970*/  STS [UR6+0x1c0], R4 ;  /* 0x0001c004ff007988 */ /* 0x0005e20008000806 */
[----:B------:R-:W-:Y:S05]  /*3980*/  BRA `(.L_x_67) ;  /* 0x0000000000107947 */ /* 0x000fea0003800000 */
.L_x_66:
[----:B------:R-:W-:Y:S02]  /*3990*/  MOV R0, 0xffffffff ;  /* 0xffffffff00007802 */ /* 0x000fe40000000f00 */
[----:B------:R-:W-:-:S03]  /*39a0*/  MOV R4, 0x39d0 ;  /* 0x000039d000047802 */ /* 0x000fc60000000f00 */
[----:B------:R2:W-:Y:S04]  /*39b0*/  STS [UR6+0x1c0], R0 ;  /* 0x0001c000ff007988 */ /* 0x0005e80008000806 */
[----:B-12--5:R-:W-:Y:S05]  /*39c0*/  CALL.REL.NOINC `($__internal_1_$__cuda_sm10x_tcgen05_guardrail_trap_phase_invalid_during_alloc) ;  /* 0x0000005000687944 */ /* 0x026fea0003c00000 */
.L_x_67:
[----:B------:R-:W-:Y:S05]  /*39d0*/  WARPSYNC.ALL ;  /* 0x0000000000007948 */ /* 0x000fea0003800000 */
[----:B------:R-:W3:Y:S01]  /*39e0*/  S2UR UR4, SR_CgaCtaId ;  /* 0x00000000000479c3 */ /* 0x000ee20000008800 */
[----:B------:R-:W-:Y:S01]  /*39f0*/  UMOV UR26, 0x400 ;  /* 0x00000400001a7882 */ /* 0x000fe20000000000 */
[----:B------:R-:W-:-:S06]  /*3a00*/  NOP ;  /* 0x0000000000007918 */ /* 0x000fcc0000000000 */
[----:B------:R-:W-:Y:S06]  /*3a10*/  BAR.ARV 0x6, 0xa0 ;  /* 0x0182800000007b1d */ /* 0x000fec0000002000 */
[----:B------:R-:W4:Y:S01]  /*3a20*/  LDCU UR5, c[0x0][0x38c] ;  /* 0x00007180ff0577ac */ /* 0x000f220008000800 */
[----:B------:R-:W-:Y:S01]  /*3a30*/  LOP3.LUT R2, R2, 0xffff, RZ, 0xc0, !PT ;  /* 0x0000ffff02027812 */ /* 0x000fe200078ec0ff */
[----:B------:R-:W-:Y:S01]  /*3a40*/  IMAD.MOV.U32 R11, RZ, RZ, 0x1 ;  /* 0x00000001ff0b7424 */ /* 0x000fe200078e00ff */
[----:B------:R-:W-:Y:S01]  /*3a50*/  CS2R R8, SRZ ;  /* 0x0000000000087805 */ /* 0x000fe2000001ff00 */
[----:B------:R-:W1:Y:S01]  /*3a60*/  LDCU UR7, c[0x0][0x38c] ;  /* 0x00007180ff0777ac */ /* 0x000e620008000800 */
[----:B------:R-:W-:Y:S01]  /*3a70*/  R2UR UR27, R2 ;  /* 0x00000000021b72ca */ /* 0x000fe200000e0000 */
[----:B------:R-:W-:Y:S01]  /*3a80*/  IMAD.MOV.U32 R10, RZ, RZ, RZ ;  /* 0x000000ffff0a7224 */ /* 0x000fe200078e00ff */
[----:B------:R-:W-:Y:S01]  /*3a90*/  UMOV UR30, URZ ;  /* 0x000000ff001e7c82 */ /* 0x000fe20008000000 */
[----:B------:R-:W-:Y:S01]  /*3aa0*/  UMOV UR24, URZ ;  /* 0x000000ff00187c82 */ /* 0x000fe20008000000 */
[----:B---3--:R-:W-:Y:S01]  /*3ab0*/  ULEA UR26, UR4, UR26, 0x18 ;  /* 0x0000001a041a7291 */ /* 0x008fe2000f8ec0ff */
[----:B------:R-:W-:Y:S01]  /*3ac0*/  UMOV UR38, 0x0 ;  /* 0x0000000000267882 */ /* 0x000fe20000000000 */
[----:B------:R-:W-:-:S02]  /*3ad0*/  UMOV UR39, 0x4100010 ;  /* 0x0410001000277882 */ /* 0x000fc40000000000 */
[----:B------:R-:W-:Y:S02]  /*3ae0*/  UIADD3 UR4, UPT, UPT, UR26, 0x3400, URZ ;  /* 0x000034001a047890 */ /* 0x000fe4000fffe0ff */
[----:B------:R-:W-:Y:S02]  /*3af0*/  UIADD3 UR6, UPT, UPT, UR26, 0x1d400, URZ ;  /* 0x0001d4001a067890 */ /* 0x000fe4000fffe0ff */
[----:B----4-:R-:W-:Y:S01]  /*3b00*/  UIADD3 UR5, UPT, UPT, UR5, 0x3f, URZ ;  /* 0x0000003f05057890 */ /* 0x010fe2000fffe0ff */
[----:B--2---:R-:W2:Y:S01]  /*3b10*/  LDS R0, [UR26+0x1c0] ;  /* 0x0001c01aff007984 */ /* 0x004ea20008000800 */
[----:B-1----:R-:W-:Y:S01]  /*3b20*/  UMOV UR36, 0x0 ;  /* 0x0000000000247882 */ /* 0x002fe20000000000 */
[----:B------:R-:W-:Y:S01]  /*3b30*/  UMOV UR37, 0x4100010 ;  /* 0x0410001000257882 */ /* 0x000fe20000000000 */
[----:B------:R-:W-:Y:S02]  /*3b40*/  USHF.R.S32.HI UR40, URZ, 0x1f, UR5 ;  /* 0x0000001fff287899 */ /* 0x000fe40008011405 */
[----:B------:R-:W-:-:S02]  /*3b50*/  UISETP.GE.AND UP4, UPT, UR7, 0x1, UPT ;  /* 0x000000010700788c */ /* 0x000fc4000bf86270 */
[----:B------:R-:W-:Y:S02]  /*3b60*/  ULEA.HI UR40, UR40, UR5, URZ, 0x6 ;  /* 0x0000000528287291 */ /* 0x000fe4000f8f30ff */
[----:B------:R-:W-:Y:S02]  /*3b70*/  USHF.R.U32.HI UR5, URZ, 0x4, UR4 ;  /* 0x00000004ff057899 */ /* 0x000fe40008011604 */
[----:B------:R-:W-:Y:S02]  /*3b80*/  USHF.R.S32.HI UR40, URZ, 0x6, UR40 ;  /* 0x00000006ff287899 */ /* 0x000fe40008011428 */
[----:B------:R-:W-:Y:S02]  /*3b90*/  USHF.R.U32.HI UR4, URZ, 0x4, UR6 ;  /* 0x00000004ff047899 */ /* 0x000fe40008011606 */
[----:B------:R-:W-:Y:S02]  /*3ba0*/  UISETP.LT.AND UP0, UPT, UR40, 0x1, UPT ;  /* 0x000000012800788c */ /* 0x000fe4000bf01270 */
[----:B------:R-:W-:-:S02]  /*3bb0*/  ULOP3.LUT UR5, UR5, 0x3fff, URZ, 0xc0, !UPT ;  /* 0x00003fff05057892 */ /* 0x000fc4000f8ec0ff */
[----:B------:R-:W-:Y:S02]  /*3bc0*/  ULOP3.LUT UR4, UR4, 0x3fff, URZ, 0xc0, !UPT ;  /* 0x00003fff04047892 */ /* 0x000fe4000f8ec0ff */
[----:B------:R-:W-:Y:S02]  /*3bd0*/  USEL UR41, UR40, 0x1, !UP0 ;  /* 0x0000000128297887 */ /* 0x000fe4000c000000 */
[----:B------:R-:W-:Y:S02]  /*3be0*/  ULOP3.LUT UR28, UR5, 0x10000, URZ, 0xfc, !UPT ;  /* 0x00010000051c7892 */ /* 0x000fe4000f8efcff */
[----:B------:R-:W-:Y:S02]  /*3bf0*/  ULOP3.LUT UR29, UR4, 0x10000, URZ, 0xfc, !UPT ;  /* 0x00010000041d7892 */ /* 0x000fe4000f8efcff */
[----:B------:R-:W-:Y:S01]  /*3c00*/  UIADD3 UR41, UPT, UPT, -UR41, URZ, URZ ;  /* 0x000000ff29297290 */ /* 0x000fe2000fffe1ff */
[----:B------:R-:W-:Y:S01]  /*3c10*/  UMOV UR34, 0x0 ;  /* 0x0000000000227882 */ /* 0x000fe20000000000 */
[----:B------:R-:W-:Y:S01]  /*3c20*/  UMOV UR35, 0x4100010 ;  /* 0x0410001000237882 */ /* 0x000fe20000000000 */
[----:B------:R-:W-:Y:S01]  /*3c30*/  UMOV UR32, 0x0 ;  /* 0x0000000000207882 */ /* 0x000fe20000000000 */
[----:B------:R-:W-:Y:S01]  /*3c40*/  UMOV UR33, 0x4100010 ;  /* 0x0410001000217882 */ /* 0x000fe20000000000 */
[----:B--2---:R-:W-:-:S15]  /*3c50*/  R2UR UR42, R0 ;  /* 0x00000000002a72ca */ /* 0x004fde00000e0000 */
.L_x_76:
[----:B------:R-:W-:Y:S02]  /*3c60*/  LEA R0, R10, UR26, 0x3 ;  /* 0x0000001a0a007c11 */ /* 0x000fe4000f8e18ff */
[----:B------:R-:W-:Y:S02]  /*3c70*/  SHF.L.U32 R2, R9, 0x1f, RZ ;  /* 0x0000001f09027819 */ /* 0x000fe400000006ff */
[----:B------:R-:W-:Y:S01]  /*3c80*/  PLOP3.LUT P0, PT, PT, PT, UP4, 0x80, 0x8 ;  /* 0x000000000008781c */ /* 0x000fe20003f0f048 */
[----:B------:R-:W-:Y:S01]  /*3c90*/  VIADD R3, R0, 0x120 ;  /* 0x0000012000037836 */ /* 0x000fe20000000000 */
[----:B-1----:R-:W1:Y:S02]  /*3ca0*/  SYNCS.PHASECHK.TRANS64.TRYWAIT P1, [R0+URZ+0x110], R2 ;  /* 0x00011002000075a7 */ /* 0x002e6400080211ff */
[----:B-1-3--:R-:W-:Y:S09]  /*3cb0*/  @!P1 BRA `(.L_x_70) ;  /* 0x0000004800209947 */ /* 0x00aff20003800000 */
.L_x_165:
[----:B------:R-:W-:Y:S01]  /*3cc0*/  LEA R4, R10, UR26, 0x4 ;  /* 0x0000001a0a047c11 */ /* 0x000fe2000f8e20ff */
[----:B------:R-:W-:Y:S01]  /*3cd0*/  @UP4 ULEA UR4, UR24, UR26, 0x3 ;  /* 0x0000001a18044291 */ /* 0x000fe2000f8e18ff */
[----:B------:R-:W-:Y:S01]  /*3ce0*/  PLOP3.LUT P2, PT, PT, PT, PT, 0x80, 0x8 ;  /* 0x000000000008781c */ /* 0x000fe20003f4f070 */
[----:B------:R-:W-:Y:S01]  /*3cf0*/  ULEA UR31, UR30, UR26, 0x3 ;  /* 0x0000001a1e1f7291 */ /* 0x000fe2000f8e18ff */
[----:B------:R-:W-:Y:S02]  /*3d00*/  PRMT R3, RZ, 0x654, R3 ;  /* 0x00000654ff037816 */ /* 0x000fe40000000003 */
[----:B------:R-:W2:Y:S01]  /*3d10*/  LDS.128 R4, [R4+0x1a0] ;  /* 0x0001a00004047984 */ /* 0x000ea20000000c00 */
[----:B-1----:R-:W-:Y:S02]  /*3d20*/  @P0 SHF.L.U32 R2, R8, 0x1f, RZ ;  /* 0x0000001f08020819 */ /* 0x002fe400000006ff */
[----:B------:R-:W-:Y:S01]  /*3d30*/  SHF.L.U32 R0, R11, 0x1f, RZ ;  /* 0x0000001f0b007819 */ /* 0x000fe200000006ff */
[----:B------:R-:W-:Y:S01]  /*3d40*/  @!PT LDS RZ, [RZ] ;  /* 0x00000000fffff984 */ /* 0x000fe20000000800 */
[----:B------:R-:W-:Y:S01]  /*3d50*/  @!PT LDS RZ, [RZ] ;  /* 0x00000000fffff984 */ /* 0x000fe20000000800 */
[----:B------:R-:W-:Y:S01]  /*3d60*/  @!PT LDS RZ, [RZ] ;  /* 0x00000000fffff984 */ /* 0x000fe20000000800 */
[----:B------:R-:W-:Y:S01]  /*3d70*/  @!PT LDS RZ, [RZ] ;  /* 0x00000000fffff984 */ /* 0x000fe20000000800 */
[----:B------:R1:W-:Y:S06]  /*3d80*/  MEMBAR.ALL.CTA ;  /* 0x0000000000007992 */ /* 0x0003ec0000008000 */
[----:B-1----:R-:W1:Y:S02]  /*3d90*/  FENCE.VIEW.ASYNC.S ;  /* 0x00000000000073c6 */ /* 0x002e640000000000 */
[----:B-1----:R1:W-:Y:S01]  /*3da0*/  SYNCS.ARRIVE.TRANS64.RED.A1T0 RZ, [R3+URZ], RZ ;  /* 0x000000ff03ff79a7 */ /* 0x0023e200081004ff */
[----:B------:R1:W3:Y:S01]  /*3db0*/  @P0 SYNCS.PHASECHK.TRANS64.TRYWAIT P2, [UR4], R2 ;  /* 0x00000002ff0005a7 */ /* 0x0002e20008041104 */
[----:B------:R-:W-:Y:S01]  /*3dc0*/  ULEA.HI UR4, UR30, UR30, URZ, 0x1 ;  /* 0x0000001e1e047291 */ /* 0x000fe2000f8f08ff */
[----:B--2---:R-:W-:-:S03]  /*3dd0*/  LOP3.LUT P1, RZ, R6, 0x1, RZ, 0xc0, !PT ;  /* 0x0000000106ff7812 */ /* 0x004fc6000782c0ff */
[----:B------:R-:W-:Y:S02]  /*3de0*/  USHF.L.U32 UR11, UR4, 0x5, URZ ;  /* 0x00000005040b7899 */ /* 0x000fe400080006ff */
[----:B------:R-:W-:Y:S02]  /*3df0*/  ULOP3.LUT UR4, UR4, 0xffe, URZ, 0xc0, !UPT ;  /* 0x00000ffe04047892 */ /* 0x000fe4000f8ec0ff */
[----:B------:R-:W-:Y:S02]  /*3e00*/  ULOP3.LUT UR11, UR11, 0xffffffc0, URZ, 0xc0, !UPT ;  /* 0xffffffc00b0b7892 */ /* 0x000fe4000f8ec0ff */
[----:B------:R-:W-:Y:S02]  /*3e10*/  UIADD3 UR4, UPT, UPT, -UR4, UR30, URZ ;  /* 0x0000001e04047290 */ /* 0x000fe4000fffe1ff */
[----:B------:R-:W-:Y:S01]  /*3e20*/  UIADD3 UR11, UPT, UPT, UR42, UR11, URZ ;  /* 0x0000000b2a0b7290 */ /* 0x000fe2000fffe0ff */
[----:B------:R-:W2:Y:S03]  /*3e30*/  SYNCS.PHASECHK.TRANS64.TRYWAIT P0, [UR31+0x150], R0 ;  /* 0x00015000ff0075a7 */ /* 0x000ea6000800111f */
[----:B------:R-:W-:Y:S01]  /*3e40*/  ULEA UR11, UR4, UR11, 0x14 ;  /* 0x0000000b040b7291 */ /* 0x000fe2000f8ea0ff */
[----:B-123--:R-:W-:Y:S11]  /*3e50*/  @!P0 BRA `(.L_x_71) ;  /* 0x0000004400cc8947 */ /* 0x00eff60003800000 */
.L_x_167:
[----:B------:R-:W-:Y:S01]  /*3e60*/  IADD3 R10, PT, PT, R10, 0x1, RZ ;  /* 0x000000010a0a7810 */ /* 0x000fe20007ffe0ff */
[----:B------:R-:W-:Y:S06]  /*3e70*/  BRA.U !UP4, `(.L_x_72) ;  /* 0x000000010cc07547 */ /* 0x000fec000b800000 */
[----:B------:R-:W-:Y:S01]  /*3e80*/  UPLOP3.LUT UP2, UPT, UPT, UPT, UPT, 0x40, 0x4 ;  /* 0x000000000004789c */ /* 0x000fe20003f4e870 */
[----:B------:R-:W-:Y:S01]  /*3e90*/  UMOV UR23, UR41 ;  /* 0x0000002900177c82 */ /* 0x000fe20008000000 */
[----:B------:R-:W-:Y:S01]  /*3ea0*/  UMOV UR22, UR40 ;  /* 0x0000002800167c82 */ /* 0x000fe20008000000 */
[----:B------:R-:W-:-:S08]  /*3eb0*/  UMOV UR10, UR24 ;  /* 0x00000018000a7c82 */ /* 0x000fd00008000000 */
.L_x_75:
[----:B------:R-:W-:Y:S02]  /*3ec0*/  UIADD3 UR23, UPT, UPT, UR23, 0x1, URZ ;  /* 0x0000000117177890 */ /* 0x000fe4000fffe0ff */
[----:B--2---:R-:W-:Y:S02]  /*3ed0*/  ULEA UR5, UR10, UR26, 0x3 ;  /* 0x0000001a0a057291 */ /* 0x004fe4000f8e18ff */
[----:B------:R-:W-:Y:S01]  /*3ee0*/  UISETP.NE.AND UP3, UPT, UR23, URZ, UPT ;  /* 0x000000ff1700728c */ /* 0x000fe2000bf65270 */
[----:B---3--:R-:W-:Y:S10]  /*3ef0*/  @P2 BRA `(.L_x_73) ;  /* 0x00000000000c2947 */ /* 0x008ff40003800000 */
[----:B-1----:R-:W-:Y:S04]  /*3f00*/  SHF.L.U32 R2, R8, 0x1f, RZ ;  /* 0x0000001f08027819 */ /* 0x002fe800000006ff */
[----:B------:R-:W1:Y:S02]  /*3f10*/  SYNCS.PHASECHK.TRANS64.TRYWAIT P0, [UR5], R2 ;  /* 0x00000002ff0075a7 */ /* 0x000e640008001105 */
[----:B-1----:R-:W-:Y:S05]  /*3f20*/  @!P0 BRA `(.L_x_74) ;  /* 0x0000004400b08947 */ /* 0x002fea0003800000 */
.L_x_73:
[----:B------:R-:W-:Y:S01]  /*3f30*/  UISETP.NE.AND UP0, UPT, UR22, 0x1, UPT ;  /* 0x000000011600788c */ /* 0x000fe2000bf05270 */
[----:B------:R-:W-:Y:S01]  /*3f40*/  PLOP3.LUT P2, PT, PT, PT, PT, 0x80, 0x8 ;  /* 0x000000000008781c */ /* 0x000fe20003f4f070 */
[----:B------:R-:W-:Y:S02]  /*3f50*/  UIADD3 UR4, UPT, UPT, UR10, 0x1, URZ ;  /* 0x000000010a047890 */ /* 0x000fe4000fffe0ff */
[----:B------:R-:W-:Y:S02]  /*3f60*/  UIADD3 UR25, UPT, UPT, UR5, 0x68, URZ ;  /* 0x0000006805197890 */ /* 0x000fe4000fffe0ff */
[----:B------:R-:W-:Y:S01]  /*3f70*/  UISETP.NE.AND UP1, UPT, UR4, 0xd, UPT ;  /* 0x0000000d0400788c */ /* 0x000fe2000bf25270 */
[----:B------:R-:W-:Y:S01]  /*3f80*/  PLOP3.LUT P0, PT, PT, PT, UP0, 0x80, 0x8 ;  /* 0x000000000008781c */ /* 0x000fe20003f0f008 */
[----:B------:R-:W-:Y:S02]  /*3f90*/  UIADD3 UR22, UPT, UPT, UR22, -0x1, URZ ;  /* 0xffffffff16167890 */ /* 0x000fe4000fffe0ff */
[----:B------:R-:W-:Y:S02]  /*3fa0*/  USEL UR6, URZ, 0x1, UP1 ;  /* 0x00000001ff067887 */ /* 0x000fe40008800000 */
[----:B------:R-:W-:Y:S01]  /*3fb0*/  USEL UR24, UR4, URZ, UP1 ;  /* 0x000000ff04187287 */ /* 0x000fe20008800000 */
[----:B------:R-:W-:Y:S01]  /*3fc0*/  UMOV UR7, 0x40004040 ;  /* 0x4000404000077882 */ /* 0x000fe20000000000 */
[----:B------:R-:W-:Y:S02]  /*3fd0*/  UMOV UR5, 0x40004040 ;  /* 0x4000404000057882 */ /* 0x000fe40000000000 */
[----:B------:R-:W-:Y:S01]  /*3fe0*/  @UP0 ULEA UR4, UR24, UR26, 0x3 ;  /* 0x0000001a18040291 */ /* 0x000fe2000f8e18ff */
[----:B------:R-:W-:Y:S01]  /*3ff0*/  LOP3.LUT R8, R8, UR6, RZ, 0x3c, !PT ;  /* 0x0000000608087c12 */ /* 0x000fe2000f8e3cff */
[----:B------:R-:W-:Y:S01]  /*4000*/  ULEA UR6, UR10, UR29, 0x9 ;  /* 0x0000001d0a067291 */ /* 0x000fe2000f8e48ff */
[----:B------:R-:W-:Y:S02]  /*4010*/  UMOV UR21, 0x40004040 ;  /* 0x4000404000157882 */ /* 0x000fe40000000000 */
[----:B-1----:R-:W-:Y:S01]  /*4020*/  @P0 SHF.L.U32 R0, R8, 0x1f, RZ ;  /* 0x0000001f08000819 */ /* 0x002fe200000006ff */
[----:B------:R-:W-:Y:S02]  /*4030*/  UIADD3 UR20, UPT, UPT, UR6, 0x2, URZ ;  /* 0x0000000206147890 */ /* 0x000fe4000fffe0ff */
[----:B------:R-:W-:Y:S01]  /*4040*/  UIADD3 UR16, UPT, UPT, UR6, 0x4, URZ ;  /* 0x0000000406107890 */ /* 0x000fe2000fffe0ff */
[----:B------:R2:W3:Y:S01]  /*4050*/  @P0 SYNCS.PHASECHK.TRANS64.TRYWAIT P2, [UR4], R0 ;  /* 0x00000000ff0005a7 */ /* 0x0004e20008041104 */
[----:B------:R-:W-:Y:S02]  /*4060*/  ULEA UR4, UR10, UR28, 0x9 ;  /* 0x0000001c0a047291 */ /* 0x000fe4000f8e48ff */
[----:B------:R-:W-:Y:S02]  /*4070*/  UIADD3 UR12, UPT, UPT, UR6, 0x6, URZ ;  /* 0x00000006060c7890 */ /* 0x000fe4000fffe0ff */
[----:B------:R-:W-:Y:S02]  /*4080*/  UIADD3 UR18, UPT, UPT, UR4, 0x2, URZ ;  /* 0x0000000204127890 */ /* 0x000fe4000fffe0ff */
[----:B------:R-:W-:Y:S02]  /*4090*/  UIADD3 UR14, UPT, UPT, UR4, 0x4, URZ ;  /* 0x00000004040e7890 */ /* 0x000fe4000fffe0ff */
[----:B------:R-:W-:Y:S01]  /*40a0*/  UIADD3 UR8, UPT, UPT, UR4, 0x6, URZ ;  /* 0x0000000604087890 */ /* 0x000fe2000fffe0ff */
[----:B------:R2:W-:Y:S01]  /*40b0*/  UTCHMMA gdesc[UR4], gdesc[UR6], tmem[UR11], tmem[UR38], idesc[UR39], UP2 ;  /* 0x00ff2606040075ea */ /* 0x0005e2000900000b */
[----:B------:R-:W-:Y:S01]  /*40c0*/  UPLOP3.LUT UP2, UPT, UPT, UPT, UPT, 0x80, 0x8 ;  /* 0x000000000008789c */ /* 0x000fe20003f4f070 */
[----:B------:R-:W-:Y:S01]  /*40d0*/  UMOV UR19, 0x40004040 ;  /* 0x4000404000137882 */ /* 0x000fe20000000000 */
[----:B------:R-:W-:Y:S01]  /*40e0*/  UMOV UR17, 0x40004040 ;  /* 0x4000404000117882 */ /* 0x000fe20000000000 */
[----:B------:R2:W-:Y:S01]  /*40f0*/  UTCHMMA gdesc[UR18], gdesc[UR20], tmem[UR11], tmem[UR36], idesc[UR37], UPT ;  /* 0x00ff2414120075ea */ /* 0x0005e2000b80000b */
[----:B------:R-:W-:Y:S01]  /*4100*/  UMOV UR15, 0x40004040 ;  /* 0x40004040000f7882 */ /* 0x000fe20000000000 */
[----:B------:R-:W-:Y:S01]  /*4110*/  UMOV UR13, 0x40004040 ;  /* 0x40004040000d7882 */ /* 0x000fe20000000000 */
[----:B------:R-:W-:Y:S01]  /*4120*/  UMOV UR9, 0x40004040 ;  /* 0x4000404000097882 */ /* 0x000fe20000000000 */
[----:B------:R2:W-:Y:S01]  /*4130*/  UTCHMMA gdesc[UR14], gdesc[UR16], tmem[UR11], tmem[UR34], idesc[UR35], UPT ;  /* 0x00ff22100e0075ea */ /* 0x0005e2000b80000b */
[----:B------:R2:W-:Y:S01]  /*4140*/  UTCHMMA gdesc[UR8], gdesc[UR12], tmem[UR11], tmem[UR32], idesc[UR33], UPT ;  /* 0x00ff200c080075ea */ /* 0x0005e2000b80000b */
[----:B------:R2:W-:Y:S01]  /*4150*/  UTCBAR.MULTICAST [UR25], URZ, UR27 ;  /* 0x000000ff190073e9 */ /* 0x0005e2000800081b */
[----:B------:R-:W-:Y:S01]  /*4160*/  UMOV UR10, UR24 ;  /* 0x00000018000a7c82 */ /* 0x000fe20008000000 */
[----:B------:R-:W-:Y:S05]  /*4170*/  BRA.U UP3, `(.L_x_75) ;  /* 0xfffffffd03507547 */ /* 0x000fea000b83ffff */
.L_x_72:
[----:B--2---:R-:W-:Y:S01]  /*4180*/  UIADD3 UR4, UPT, UPT, UR30, 0x1, URZ ;  /* 0x000000011e047890 */ /* 0x004fe2000fffe0ff */
[C---:B------:R-:W-:Y:S01]  /*4190*/  ISETP.NE.AND P0, PT, R10.reuse, 0x2, PT ;  /* 0x000000020a00780c */ /* 0x040fe20003f05270 */
[----:B------:R-:W-:Y:S02]  /*41a0*/  UIADD3 UR5, UPT, UPT, UR31, 0x130, URZ ;  /* 0x000001301f057890 */ /* 0x000fe4000fffe0ff */
[----:B------:R-:W-:Y:S01]  /*41b0*/  UISETP.NE.AND UP0, UPT, UR4, 0x4, UPT ;  /* 0x000000040400788c */ /* 0x000fe2000bf05270 */
[----:B-1----:R-:W-:Y:S02]  /*41c0*/  SEL R0, RZ, 0x1, P0 ;  /* 0x00000001ff007807 */ /* 0x002fe40000000000 */
[----:B------:R-:W-:Y:S01]  /*41d0*/  SEL R10, R10, RZ, P0 ;  /* 0x000000ff0a0a7207 */ /* 0x000fe20000000000 */
[----:B------:R-:W-:Y:S01]  /*41e0*/  USEL UR6, URZ, 0x1, UP0 ;  /* 0x00000001ff067887 */ /* 0x000fe20008000000 */
[----:B------:R-:W-:Y:S01]  /*41f0*/  LOP3.LUT R9, R9, R0, RZ, 0x3c, !PT ;  /* 0x0000000009097212 */ /* 0x000fe200078e3cff */
[----:B------:R-:W-:Y:S01]  /*4200*/  USEL UR30, UR4, URZ, UP0 ;  /* 0x000000ff041e7287 */ /* 0x000fe20008000000 */
[----:B------:R1:W-:Y:S03]  /*4210*/  UTCBAR [UR5], URZ ;  /* 0x000000ff050073e9 */ /* 0x0003e600080000ff */
[----:B------:R-:W-:Y:S01]  /*4220*/  LOP3.LUT R11, R11, UR6, RZ, 0x3c, !PT ;  /* 0x000000060b0b7c12 */ /* 0x000fe2000f8e3cff */
[----:B------:R-:W-:Y:S07]  /*4230*/  @P1 BRA `(.L_x_76) ;  /* 0xfffffff800881947 */ /* 0x000fee000383ffff */
[----:B------:R-:W2:Y:S01]  /*4240*/  S2UR UR8, SR_CgaCtaId ;  /* 0x00000000000879c3 */ /* 0x000ea20000008800 */
[----:B------:R-:W-:Y:S01]  /*4250*/  ELECT P0, URZ, PT ;  /* 0x0000000000ff782f */ /* 0x000fe20003800000 */
[----:B------:R-:W-:Y:S01]  /*4260*/  IMAD.MOV.U32 R0, RZ, RZ, 0x1 ;  /* 0x00000001ff007424 */ /* 0x000fe200078e00ff */
[----:B------:R-:W-:Y:S01]  /*4270*/  UIADD3 UR26, UPT, UPT, UR26, 0x150, URZ ;  /* 0x000001501a1a7890 */ /* 0x000fe2000fffe0ff */
[----:B------:R-:W-:Y:S01]  /*4280*/  SHF.L.U32 R2, R11, 0x1f, RZ ;  /* 0x0000001f0b027819 */ /* 0x000fe200000006ff */
[----:B------:R-:W-:-:S03]  /*4290*/  UMOV UR4, 0x40 ;  /* 0x0000004000047882 */ /* 0x000fc60000000000 */
[----:B------:R-:W-:Y:S01]  /*42a0*/  UVIRTCOUNT.DEALLOC.SMPOOL 0x80 ;  /* 0x000000800000784c */ /* 0x000fe20000000000 */
[----:B--2---:R-:W-:Y:S02]  /*42b0*/  ULEA UR8, UR8, UR4, 0x18 ;  /* 0x0000000408087291 */ /* 0x004fe4000f8ec0ff */
[----:B------:R-:W-:-:S07]  /*42c0*/  ULEA UR4, UR30, UR26, 0x3 ;  /* 0x0000001a1e047291 */ /* 0x000fce000f8e18ff */
[----:B------:R2:W-:Y:S02]  /*42d0*/  @P0 STS.U8 [UR8+0x1c], R0 ;  /* 0x00001c00ff000988 */ /* 0x0005e40008000008 */
[----:B------:R-:W4:Y:S02]  /*42e0*/  SYNCS.PHASECHK.TRANS64.TRYWAIT P0, [UR4], R2 ;  /* 0x00000002ff0075a7 */ /* 0x000f240008001104 */
[----:B--2-4-:R-:W-:Y:S05]  /*42f0*/  @!P0 BRA `(.L_x_77) ;  /* 0x0000004000d48947 */ /* 0x014fea0003800000 */
.L_x_170:
[----:B------:R-:W-:-:S04]  /*4300*/  UIADD3 UR4, UPT, UPT, UR30, 0x1, URZ ;  /* 0x000000011e047890 */ /* 0x000fc8000fffe0ff */
[----:B------:R-:W-:-:S04]  /*4310*/  UISETP.NE.AND UP0, UPT, UR4, 0x4, UPT ;  /* 0x000000040400788c */ /* 0x000fc8000bf05270 */
[----:B------:R-:W-:Y:S02]  /*4320*/  USEL UR6, URZ, 0x1, UP0 ;  /* 0x00000001ff067887 */ /* 0x000fe40008000000 */
[----:B------:R-:W-:-:S04]  /*4330*/  USEL UR4, UR4, URZ, UP0 ;  /* 0x000000ff04047287 */ /* 0x000fc80008000000 */
[----:B-1----:R-:W-:Y:S01]  /*4340*/  ULEA UR5, UR4, UR26, 0x3 ;  /* 0x0000001a04057291 */ /* 0x002fe2000f8e18ff */
[----:B--2---:R-:W-:-:S04]  /*4350*/  LOP3.LUT R2, R11, UR6, RZ, 0x3c, !PT ;  /* 0x000000060b027c12 */ /* 0x004fc8000f8e3cff */
[----:B------:R-:W-:-:S04]  /*4360*/  SHF.L.U32 R3, R2, 0x1f, RZ ;  /* 0x0000001f02037819 */ /* 0x000fc800000006ff */
[----:B------:R-:W1:Y:S02]  /*4370*/  SYNCS.PHASECHK.TRANS64.TRYWAIT P0, [UR5], R3 ;  /* 0x00000003ff0075a7 */ /* 0x000e640008001105 */
[----:B-1----:R-:W-:Y:S05]  /*4380*/  @!P0 BRA `(.L_x_78) ;  /* 0x0000004000c88947 */ /* 0x002fea0003800000 */
.L_x_172:
        /* <DEDUP_REMOVED lines=9> */
.L_x_174:
[----:B------:R-:W-:-:S04]  /*4420*/  UIADD3 UR4, UPT, UPT, UR4, 0x1, URZ ;  /* 0x0000000104047890 */ /* 0x000fc8000fffe0ff */
[----:B------:R-:W-:-:S04]  /*4430*/  UISETP.NE.AND UP0, UPT, UR4, 0x4, UPT ;  /* 0x000000040400788c */ /* 0x000fc8000bf05270 */
[----:B------:R-:W-:Y:S02]  /*4440*/  USEL UR5, URZ, 0x1, UP0 ;  /* 0x00000001ff057887 */ /* 0x000fe40008000000 */
[----:B------:R-:W-:-:S04]  /*4450*/  USEL UR4, UR4, URZ, UP0 ;  /* 0x000000ff04047287 */ /* 0x000fc80008000000 */
[----:B------:R-:W-:Y:S01]  /*4460*/  ULEA UR4, UR4, UR26, 0x3 ;  /* 0x0000001a04047291 */ /* 0x000fe2000f8e18ff */
[----:B------:R-:W-:-:S04]  /*4470*/  LOP3.LUT R2, R2, UR5, RZ, 0x3c, !PT ;  /* 0x0000000502027c12 */ /* 0x000fc8000f8e3cff */
[----:B------:R-:W-:-:S04]  /*4480*/  SHF.L.U32 R2, R2, 0x1f, RZ ;  /* 0x0000001f02027819 */ /* 0x000fc800000006ff */
[----:B------:R-:W2:Y:S02]  /*4490*/  SYNCS.PHASECHK.TRANS64.TRYWAIT P0, [UR4], R2 ;  /* 0x00000002ff0075a7 */ /* 0x000ea40008001104 */
[----:B--2---:R-:W-:Y:S05]  /*44a0*/  @!P0 BRA `(.L_x_80) ;  /* 0x0000004000b08947 */ /* 0x004fea0003800000 */
.L_x_176:
[----:B------:R-:W-:Y:S01]  /*44b0*/  NOP ;  /* 0x0000000000007918 */ /* 0x000fe20000000000 */
[----:B-1----:R-:W1:Y:S01]  /*44c0*/  LDS R0, [UR8+0x14] ;  /* 0x00001408ff007984 */ /* 0x002e620008000800 */
[----:B------:R-:W-:Y:S01]  /*44d0*/  ULOP3.LUT UR4, UR42, 0xffff, URZ, 0xc0, !UPT ;  /* 0x0000ffff2a047892 */ /* 0x000fe2000f8ec0ff */
[----:B------:R-:W-:Y:S01]  /*44e0*/  UMOV UR5, 0xffff ;  /* 0x0000ffff00057882 */ /* 0x000fe20000000000 */
[----:B------:R-:W-:Y:S02]  /*44f0*/  UMOV UR6, 0x1 ;  /* 0x0000000100067882 */ /* 0x000fe40000000000 */
[----:B------:R-:W-:-:S04]  /*4500*/  USHF.R.U32.HI UR4, URZ, 0x5, UR4 ;  /* 0x00000005ff047899 */ /* 0x000fc80008011604 */
[----:B------:R-:W-:Y:S02]  /*4510*/  USHF.L.U32 UR5, UR5, UR4, URZ ;  /* 0x0000000405057299 */ /* 0x000fe400080006ff */
[----:B------:R-:W-:-:S04]  /*4520*/  USHF.L.U32 UR4, UR6, UR4, URZ ;  /* 0x0000000406047299 */ /* 0x000fc800080006ff */
[----:B-1----:R-:W-:-:S04]  /*4530*/  LOP3.LUT R0, R0, UR5, RZ, 0xc0, !PT ;  /* 0x0000000500007c12 */ /* 0x002fc8000f8ec0ff */
[----:B------:R-:W-:-:S13]  /*4540*/  ISETP.NE.AND P0, PT, R0, UR5, PT ;  /* 0x0000000500007c0c */ /* 0x000fda000bf05270 */
[----:B------:R-:W-:Y:S05]  /*4550*/  @P0 BRA `(.L_x_81) ;  /* 0x0000000000580947 */ /* 0x000fea0003800000 */
[----:B------:R-:W1:Y:S02]  /*4560*/  LDS R0, [UR8+0x18] ;  /* 0x00001808ff007984 */ /* 0x000e640008000800 */
[----:B-1----:R-:W-:-:S04]  /*4570*/  LOP3.LUT R0, R0, UR4, RZ, 0xc0, !PT ;  /* 0x0000000400007c12 */ /* 0x002fc8000f8ec0ff */
[----:B------:R-:W-:-:S13]  /*4580*/  ISETP.NE.AND P0, PT, R0, UR4, PT ;  /* 0x0000000400007c0c */ /* 0x000fda000bf05270 */
[----:B------:R-:W-:Y:S05]  /*4590*/  @P0 BRA `(.L_x_82) ;  /* 0x00000000003c0947 */ /* 0x000fea0003800000 */
[----:B------:R-:W1:Y:S01]  /*45a0*/  S2R R2, SR_LANEID ;  /* 0x0000000000027919 */ /* 0x000e620000000000 */
[----:B------:R-:W-:-:S06]  /*45b0*/  ULOP3.LUT UR5, URZ, UR5, URZ, 0x33, !UPT ;  /* 0x00000005ff057292 */ /* 0x000fcc000f8e33ff */
[----:B------:R-:W-:-:S04]  /*45c0*/  IMAD.U32 R0, RZ, RZ, UR5 ;  /* 0x00000005ff007e24 */ /* 0x000fc8000f8e00ff */
[----:B------:R2:W4:Y:S02]  /*45d0*/  REDUX UR7, R0 ;  /* 0x00000000000773c4 */ /* 0x0005240000000000 */
[----:B------:R1:W-:Y:S01]  /*45e0*/  UTCATOMSWS.AND URZ, UR5 ;  /* 0x0000000500ff79e3 */ /* 0x0003e20008000000 */
[----:B--2---:R-:W-:Y:S01]  /*45f0*/  LOP3.LUT R0, RZ, UR4, RZ, 0x33, !PT ;  /* 0x00000004ff007c12 */ /* 0x004fe2000f8e33ff */
[----:B------:R-:W-:Y:S02]  /*4600*/  VOTEU.ANY UR4, UPT, PT ;  /* 0x0000000000047886 */ /* 0x000fe400038e0100 */
[----:B------:R-:W-:Y:S02]  /*4610*/  UFLO.U32 UR4, UR4 ;  /* 0x00000004000472bd */ /* 0x000fe400080e0000 */
[----:B------:R-:W2:Y:S04]  /*4620*/  REDUX UR6, R0 ;  /* 0x00000000000673c4 */ /* 0x000ea80000000000 */
[----:B-1----:R-:W-:-:S02]  /*4630*/  ISETP.EQ.U32.AND P0, PT, R2, UR4, PT ;  /* 0x0000000402007c0c */ /* 0x002fc4000bf02070 */
[----:B----4-:R-:W-:-:S11]  /*4640*/  MOV R2, UR7 ;  /* 0x0000000700027c02 */ /* 0x010fd60008000f00 */
[----:B------:R1:W-:Y:S01]  /*4650*/  @P0 ATOMS.AND RZ, [UR8+0x14], R2 ;  /* 0x00001402ffff098c */ /* 0x0003e2000a800008 */
[----:B--2---:R-:W-:-:S05]  /*4660*/  IMAD.U32 R0, RZ, RZ, UR6 ;  /* 0x00000006ff007e24 */ /* 0x004fca000f8e00ff */
[----:B------:R1:W-:Y:S01]  /*4670*/  @P0 ATOMS.AND RZ, [UR8+0x18], R0 ;  /* 0x00001800ffff098c */ /* 0x0003e2000a800008 */
[----:B------:R-:W-:Y:S05]  /*4680*/  BRA `(.L_x_83) ;  /* 0x0000000000147947 */ /* 0x000fea0003800000 */
.L_x_82:
[----:B------:R-:W-:Y:S02]  /*4690*/  MOV R2, 0x46b0 ;  /* 0x000046b000027802 */ /* 0x000fe40000000f00 */
[----:B---3-5:R-:W-:Y:S05]  /*46a0*/  CALL.REL.NOINC `($__internal_0_$__cuda_sm10x_tcgen05_guardrail_trap_col_being_dealloced_not_returned_by_alloc) ;  /* 0x0000004400247944 */ /* 0x028fea0003c00000 */
[----:B------:R-:W-:Y:S05]  /*46b0*/  BRA `(.L_x_83) ;  /* 0x0000000000087947 */ /* 0x000fea0003800000 */
.L_x_81:
[----:B------:R-:W-:Y:S02]  /*46c0*/  MOV R2, 0x46e0 ;  /* 0x000046e000027802 */ /* 0x000fe40000000f00 */
[----:B---3-5:R-:W-:Y:S05]  /*46d0*/  CALL.REL.NOINC `($__internal_2_$__cuda_sm10x_tcgen05_guardrail_trap_unallocated_columns_being_dealloced) ;  /* 0x0000004400307944 */ /* 0x028fea0003c00000 */
.L_x_83:
[----:B------:R-:W-:Y:S01]  /*46e0*/  NOP ;  /* 0x0000000000007918 */ /* 0x000fe20000000000 */
[----:B------:R-:W-:Y:S05]  /*46f0*/  EXIT ;  /* 0x000000000000794d */ /* 0x000fea0003800000 */
.L_x_65:
[----:B------:R-:W-:-:S09]  /*4700*/  UISETP.NE.OR UP0, UPT, UR22, 0x3, !UP4 ;  /* 0x000000031600788c */ /* 0x000fd2000e705670 */
[----:B------:R-:W-:Y:S05]  /*4710*/  BRA.U UP0, `(.L_x_84) ;  /* 0x0000000d00f07547 */ /* 0x000fea000b800000 */
[----:B------:R-:W2:Y:S01]  /*4720*/  LDCU UR27, c[0x0][0x370] ;  /* 0x00006e00ff1b77ac */ /* 0x000ea20008000800 */
[----:B------:R-:W3:Y:S01]  /*4730*/  LDC.64 R16, c[0x0][0x348] ;  /* 0x0000d200ff107b82 */ /* 0x000ee20000000a00 */
[----:B------:R-:W-:Y:S02]  /*4740*/  HFMA2 R13, -RZ, RZ, 0, 0 ;  /* 0x00000000ff0d7431 */ /* 0x000fe400000001ff */
[----:B------:R-:W-:Y:S01]  /*4750*/  IMAD.MOV.U32 R15, RZ, RZ, 0x1 ;  /* 0x00000001ff0f7424 */ /* 0x000fe200078e00ff */
[----:B------:R-:W2:Y:S01]  /*4760*/  LDCU.128 UR44, c[0x0][0xb10] ;  /* 0x00016200ff2c77ac */ /* 0x000ea20008000c00 */
[----:B------:R-:W-:Y:S01]  /*4770*/  IMAD.MOV.U32 R14, RZ, RZ, RZ ;  /* 0x000000ffff0e7224 */ /* 0x000fe200078e00ff */
[----:B------:R-:W-:Y:S01]  /*4780*/  MOV R7, 0x1000 ;  /* 0x0000100000077802 */ /* 0x000fe20000000f00 */
[----:B------:R-:W4:Y:S01]  /*4790*/  LDCU UR26, c[0x0][0x374] ;  /* 0x00006e80ff1a77ac */ /* 0x000f220008000800 */
[----:B------:R-:W1:Y:S01]  /*47a0*/  LDC.64 R2, c[0x0][0x888] ;  /* 0x00022200ff027b82 */ /* 0x000e620000000a00 */
[----:B------:R-:W4:Y:S01]  /*47b0*/  LDCU UR15, c[0x0][0xb0c] ;  /* 0x00016180ff0f77ac */ /* 0x000f220008000800 */
[----:B------:R-:W4:Y:S06]  /*47c0*/  LDCU UR31, c[0x0][0xb20] ;  /* 0x00016400ff1f77ac */ /* 0x000f2c0008000800 */
[----:B------:R-:W1:Y:S01]  /*47d0*/  LDC.64 R4, c[0x0][0x890] ;  /* 0x00022400ff047b82 */ /* 0x000e620000000a00 */
[----:B------:R-:W3:Y:S01]  /*47e0*/  LDCU UR4, c[0x0][0xb30] ;  /* 0x00016600ff0477ac */ /* 0x000ee20008000800 */
[----:B--2---:R-:W-:-:S02]  /*47f0*/  UIMAD.WIDE.U32 UR6, UR27, UR44, URZ ;  /* 0x0000002c1b0672a5 */ /* 0x004fc4000f8e00ff */
[----:B----4-:R-:W-:Y:S01]  /*4800*/  UIMAD.WIDE.U32 UR8, UR26, UR47, URZ ;  /* 0x0000002f1a0872a5 */ /* 0x010fe2000f8e00ff */
[----:B------:R-:W-:Y:S01]  /*4810*/  UMOV UR24, 0x400 ;  /* 0x0000040000187882 */ /* 0x000fe20000000000 */
[----:B------:R-:W-:-:S03]  /*4820*/  UPLOP3.LUT UP3, UPT, UPT, UPT, UPT, 0x40, 0x4 ;  /* 0x000000000004789c */ /* 0x000fc60003f6e870 */
[----:B------:R-:W-:Y:S01]  /*4830*/  UMOV UR6, UR7 ;  /* 0x0000000700067c82 */ /* 0x000fe20008000000 */
[----:B------:R-:W-:Y:S01]  /*4840*/  UISETP.GE.AND UP0, UPT, UR40, 0x1, UPT ;  /* 0x000000012800788c */ /* 0x000fe2000bf06270 */
[----:B------:R-:W-:Y:S01]  /*4850*/  UMOV UR28, UR9 ;  /* 0x00000009001c7c82 */ /* 0x000fe20008000000 */
[----:B------:R-:W-:Y:S01]  /*4860*/  UISETP.NE.AND UP4, UPT, UR40, 0x1, UPT ;  /* 0x000000012800788c */ /* 0x000fe2000bf85270 */
[----:B------:R-:W2:Y:S01]  /*4870*/  LDCU.64 UR16, c[0x0][0xb28] ;  /* 0x00016500ff1077ac */ /* 0x000ea20008000a00 */
[----:B------:R-:W-:Y:S02]  /*4880*/  ULEA UR24, UR54, UR24, 0x18 ;  /* 0x0000001836187291 */ /* 0x000fe4000f8ec0ff */
[----:B------:R-:W-:Y:S02]  /*4890*/  UISETP.NE.AND UP6, UPT, UR15, 0x1, UPT ;  /* 0x000000010f00788c */ /* 0x000fe4000bfc5270 */
[----:B------:R-:W-:Y:S02]  /*48a0*/  UISETP.NE.AND UP5, UPT, UR46, 0x1, UPT ;  /* 0x000000012e00788c */ /* 0x000fe4000bfa5270 */
[----:B------:R-:W-:-:S02]  /*48b0*/  USHF.R.U32.HI UR30, URZ, UR45, UR6 ;  /* 0x0000002dff1e7299 */ /* 0x000fc40008011606 */
[----:B------:R-:W-:Y:S02]  /*48c0*/  USHF.R.U32.HI UR28, URZ, UR31, UR28 ;  /* 0x0000001fff1c7299 */ /* 0x000fe4000801161c */
[----:B---3--:R-:W-:Y:S01]  /*48d0*/  UISETP.NE.AND UP2, UPT, UR4, 0x1, UPT ;  /* 0x000000010400788c */ /* 0x008fe2000bf45270 */
[----:B------:R-:W-:-:S10]  /*48e0*/  UMOV UR12, URZ ;  /* 0x000000ff000c7c82 */ /* 0x000fd40008000000 */
.L_x_93:
[C---:B------:R-:W-:Y:S02]  /*48f0*/  LEA R12, R14.reuse, UR24, 0x3 ;  /* 0x000000180e0c7c11 */ /* 0x040fe4000f8e18ff */
[----:B------:R-:W-:Y:S02]  /*4900*/  SHF.L.U32 R0, R13, 0x1f, RZ ;  /* 0x0000001f0d007819 */ /* 0x000fe400000006ff */
[----:B------:R-:W-:Y:S02]  /*4910*/  LEA R8, R14, UR24, 0x4 ;  /* 0x000000180e087c11 */ /* 0x000fe4000f8e20ff */
[----:B---3--:R-:W3:Y:S02]  /*4920*/  SYNCS.PHASECHK.TRANS64.TRYWAIT P0, [R12+URZ+0x110], R0 ;  /* 0x000110000c0075a7 */ /* 0x008ee400080011ff */
[----:B---3--:R-:W-:Y:S05]  /*4930*/  @!P0 BRA `(.L_x_85) ;  /* 0x0000003c00a48947 */ /* 0x008fea0003800000 */
.L_x_177:
[----:B------:R-:W4:Y:S01]  /*4940*/  LDS.128 R8, [R8+0x1a0] ;  /* 0x0001a00008087984 */ /* 0x000f220000000c00 */
[----:B------:R-:W-:Y:S01]  /*4950*/  UISETP.GE.AND UP0, UPT, UR40, 0x1, UPT ;  /* 0x000000012800788c */ /* 0x000fe2000bf06270 */
[----:B------:R-:W-:Y:S01]  /*4960*/  @!PT LDS RZ, [RZ] ;  /* 0x00000000fffff984 */ /* 0x000fe20000000800 */
[----:B------:R-:W-:Y:S01]  /*4970*/  @!PT LDS RZ, [RZ] ;  /* 0x00000000fffff984 */ /* 0x000fe20000000800 */
[----:B------:R-:W-:Y:S01]  /*4980*/  @!PT LDS RZ, [RZ] ;  /* 0x00000000fffff984 */ /* 0x000fe20000000800 */
[----:B------:R-:W-:Y:S01]  /*4990*/  @!PT LDS RZ, [RZ] ;  /* 0x00000000fffff984 */ /* 0x000fe20000000800 */
[----:B------:R1:W-:Y:S06]  /*49a0*/  MEMBAR.ALL.CTA ;  /* 0x0000000000007992 */ /* 0x0003ec0000008000 */
[----:B-1----:R-:W1:Y:S01]  /*49b0*/  FENCE.VIEW.ASYNC.S ;  /* 0x00000000000073c6 */ /* 0x002e620000000000 */
[----:B----4-:R-:W-:Y:S11]  /*49c0*/  LOP3.LUT P0, RZ, R10, 0x1, RZ, 0xc0, !PT ;  /* 0x000000010aff7812 */ /* 0x010ff6000780c0ff */
[----:B------:R-:W-:Y:S02]  /*49d0*/  @!UPT UIADD3 URZ, UPT, UPT, URZ, URZ, URZ ;  /* 0x000000fffffff290 */ /* 0x000fe4000fffe0ff */
[----:B-1----:R-:W-:Y:S01]  /*49e0*/  VOTEU.ANY UP1, P0 ;  /* 0x0000000000ff7886 */ /* 0x002fe20000020100 */
[----:B------:R-:W-:Y:S11]  /*49f0*/  PLOP3.LUT P0, PT, PT, PT, UP1, 0x80, 0x8 ;  /* 0x000000000008781c */ /* 0x000ff60003f0f018 */
[----:B------:R-:W-:Y:S02]  /*4a00*/  @!UPT UIADD3 URZ, UPT, UPT, URZ, URZ, URZ ;  /* 0x000000fffffff290 */ /* 0x000fe4000fffe0ff */
[----:B---3--:R-:W-:Y:S02]  /*4a10*/  @P0 SHF.R.U32.HI R0, RZ, 0x10, R9 ;  /* 0x00000010ff000819 */ /* 0x008fe40000011609 */
[----:B------:R-:W-:Y:S02]  /*4a20*/  @P0 MOV R6, R8 ;  /* 0x0000000800060202 */ /* 0x000fe40000000f00 */
[----:B------:R-:W-:Y:S01]  /*4a30*/  @P0 R2UR UR4, R0 ;  /* 0x00000000000402ca */ /* 0x000fe200000e0000 */
[----:B------:R-:W-:Y:S01]  /*4a40*/  VIADD R0, R12, 0x120 ;  /* 0x000001200c007836 */ /* 0x000fe20000000000 */
[----:B------:R-:W-:Y:S02]  /*4a50*/  @P0 LOP3.LUT R8, R9, 0xffff, RZ, 0xc0, !PT ;  /* 0x0000ffff09080812 */ /* 0x000fe400078ec0ff */
[----:B------:R-:W-:Y:S02]  /*4a60*/  @P0 R2UR UR6, R6 ;  /* 0x00000000060602ca */ /* 0x000fe400000e0000 */
[----:B------:R-:W-:Y:S02]  /*4a70*/  PRMT R0, RZ, 0x654, R0 ;  /* 0x00000654ff007816 */ /* 0x000fe40000000000 */
[----:B------:R-:W-:Y:S02]  /*4a80*/  @P0 R2UR UR5, R8 ;  /* 0x00000000080502ca */ /* 0x000fe400000e0000 */
[----:B------:R1:W-:Y:S03]  /*4a90*/  SYNCS.ARRIVE.TRANS64.RED.A1T0 RZ, [R0+URZ], RZ ;  /* 0x000000ff00ff79a7 */ /* 0x0003e600081004ff */
[----:B------:R-:W-:Y:S04]  /*4aa0*/  @UP1 UMOV UR25, UR4 ;  /* 0x0000000400191c82 */ /* 0x000fe80008000000 */
[----:B------:R-:W-:Y:S04]  /*4ab0*/  @UP1 UMOV UR14, UR6 ;  /* 0x00000006000e1c82 */ /* 0x000fe80008000000 */
[----:B------:R-:W-:Y:S01]  /*4ac0*/  @UP1 UMOV UR13, UR5 ;  /* 0x00000005000d1c82 */ /* 0x000fe20008000000 */
[----:B------:R-:W-:Y:S05]  /*4ad0*/  BRA.U !UP0, `(.L_x_86) ;  /* 0x0000000108a47547 */ /* 0x000fea000b800000 */
[----:B------:R-:W-:Y:S02]  /*4ae0*/  UIMAD.WIDE.U32 UR8, UR13, UR47, URZ ;  /* 0x0000002f0d0872a5 */ /* 0x000fe4000f8e00ff */
[----:B------:R-:W-:Y:S02]  /*4af0*/  UIMAD.WIDE.U32 UR10, UR14, UR44, URZ ;  /* 0x0000002c0e0a72a5 */ /* 0x000fe4000f8e00ff */
[----:B------:R-:W-:Y:S02]  /*4b00*/  USEL UR4, UR26, UR28, !UP5 ;  /* 0x0000001c1a047287 */ /* 0x000fe4000e800000 */
[----:B------:R-:W-:Y:S02]  /*4b10*/  USEL UR7, UR27, UR30, !UP6 ;  /* 0x0000001e1b077287 */ /* 0x000fe4000f000000 */
[----:B--2---:R-:W-:Y:S02]  /*4b20*/  UIMAD.WIDE.U32 UR18, UR4, UR16, URZ ;  /* 0x00000010041272a5 */ /* 0x004fe4000f8e00ff */
[----:B------:R-:W-:Y:S01]  /*4b30*/  UIMAD.WIDE.U32 UR20, UR7, UR16, URZ ;  /* 0x00000010071472a5 */ /* 0x000fe2000f8e00ff */
[----:B------:R-:W-:Y:S02]  /*4b40*/  UMOV UR5, UR9 ;  /* 0x0000000900057c82 */ /* 0x000fe40008000000 */
[----:B------:R-:W-:Y:S03]  /*4b50*/  USHF.R.U32.HI UR6, URZ, UR31, UR5 ;  /* 0x0000001fff067299 */ /* 0x000fe60008011605 */
[----:B------:R-:W-:Y:S01]  /*4b60*/  UMOV UR5, UR11 ;  /* 0x0000000b00057c82 */ /* 0x000fe20008000000 */
[----:B------:R-:W-:Y:S02]  /*4b70*/  USEL UR6, UR13, UR6, !UP5 ;  /* 0x000000060d067287 */ /* 0x000fe4000e800000 */
[----:B------:R-:W-:Y:S02]  /*4b80*/  USHF.R.U32.HI UR8, URZ, UR45, UR5 ;  /* 0x0000002dff087299 */ /* 0x000fe40008011605 */
[----:B------:R-:W-:Y:S01]  /*4b90*/  UIMAD.WIDE.U32 UR10, UR6, UR16, URZ ;  /* 0x00000010060a72a5 */ /* 0x000fe2000f8e00ff */
[----:B------:R-:W-:Y:S02]  /*4ba0*/  UMOV UR5, UR19 ;  /* 0x0000001300057c82 */ /* 0x000fe40008000000 */
[----:B------:R-:W-:Y:S03]  /*4bb0*/  @UP4 USHF.R.U32.HI UR4, URZ, UR17, UR5 ;  /* 0x00000011ff044299 */ /* 0x000fe60008011605 */
[----:B------:R-:W-:Y:S01]  /*4bc0*/  UMOV UR5, UR21 ;  /* 0x0000001500057c82 */ /* 0x000fe20008000000 */
[----:B------:R-:W-:Y:S02]  /*4bd0*/  UIMAD UR4, UR40, UR4, URZ ;  /* 0x00000004280472a4 */ /* 0x000fe4000f8e02ff */
[----:B------:R-:W-:Y:S02]  /*4be0*/  @UP4 USHF.R.U32.HI UR7, URZ, UR17, UR5 ;  /* 0x00000011ff074299 */ /* 0x000fe40008011605 */
[----:B------:R-:W-:Y:S02]  /*4bf0*/  USEL UR5, UR14, UR8, !UP6 ;  /* 0x000000080e057287 */ /* 0x000fe4000f000000 */
[----:B------:R-:W-:Y:S02]  /*4c00*/  UIMAD UR8, UR40, UR7, URZ ;  /* 0x00000007280872a4 */ /* 0x000fe4000f8e02ff */
[----:B------:R-:W-:Y:S03]  /*4c10*/  UISETP.GE.AND UP0, UPT, UR6, UR4, UPT ;  /* 0x000000040600728c */ /* 0x000fe6000bf06270 */
[----:B------:R-:W-:Y:S01]  /*4c20*/  UMOV UR4, UR11 ;  /* 0x0000000b00047c82 */ /* 0x000fe20008000000 */
[----:B------:R-:W-:Y:S02]  /*4c30*/  UISETP.GE.OR UP0, UPT, UR5, UR8, UP0 ;  /* 0x000000080500728c */ /* 0x000fe40008706670 */
[----:B------:R-:W-:Y:S02]  /*4c40*/  USHF.R.U32.HI UR4, URZ, UR17, UR4 ;  /* 0x00000011ff047299 */ /* 0x000fe40008011604 */
[----:B------:R-:W-:Y:S02]  /*4c50*/  UIMAD.WIDE.U32 UR8, UR5, UR16, URZ ;  /* 0x00000010050872a5 */ /* 0x000fe4000f8e00ff */
[----:B------:R-:W-:Y:S04]  /*4c60*/  USEL UR10, UR6, UR4, !UP4 ;  /* 0x00000004060a7287 */ /* 0x000fe8000e000000 */
[----:B------:R-:W-:Y:S01]  /*4c70*/  UIADD3 UR11, UPT, UPT, -UR10, URZ, URZ ;  /* 0x000000ff0a0b7290 */ /* 0x000fe2000fffe1ff */
[----:B------:R-:W-:Y:S02]  /*4c80*/  @!UP0 UMOV UR4, UR9 ;  /* 0x0000000900048c82 */ /* 0x000fe40008000000 */
[----:B------:R-:W-:Y:S02]  /*4c90*/  @!UP0 USHF.R.U32.HI UR4, URZ, UR17, UR4 ;  /* 0x00000011ff048299 */ /* 0x000fe40008011604 */
[----:B------:R-:W-:Y:S02]  /*4ca0*/  UIMAD UR8, UR40, UR11, UR6 ;  /* 0x0000000b280872a4 */ /* 0x000fe4000f8e0206 */
[----:B------:R-:W-:Y:S04]  /*4cb0*/  @!UP0 USEL UR4, UR5, UR4, !UP4 ;  /* 0x0000000405048287 */ /* 0x000fe8000e000000 */
[----:B------:R-:W-:Y:S02]  /*4cc0*/  @!UP0 UIMAD UR8, UR7, UR8, UR4 ;  /* 0x00000008070882a4 */ /* 0x000fe4000f8e0204 */
[----:B------:R-:W-:Y:S02]  /*4cd0*/  @!UP0 UIADD3 UR9, UPT, UPT, UR10, -UR4, URZ ;  /* 0x800000040a098290 */ /* 0x000fe4000fffe0ff */
[----:B------:R-:W-:Y:S02]  /*4ce0*/  UIADD3 UR4, UPT, UPT, -UR5, URZ, URZ ;  /* 0x000000ff05047290 */ /* 0x000fe4000fffe1ff */
[----:B------:R-:W-:Y:S02]  /*4cf0*/  UIADD3 UR7, UPT, UPT, -UR6, URZ, URZ ;  /* 0x000000ff06077290 */ /* 0x000fe4000fffe1ff */
[----:B------:R-:W-:Y:S02]  /*4d00*/  @!UP0 UIMAD UR6, UR9, UR40, UR5 ;  /* 0x00000028090682a4 */ /* 0x000fe4000f8e0205 */
[----:B------:R-:W-:Y:S02]  /*4d10*/  UIMAD UR14, UR15, UR4, UR14 ;  /* 0x000000040f0e72a4 */ /* 0x000fe4000f8e020e */
[----:B------:R-:W-:Y:S01]  /*4d20*/  UIMAD UR13, UR46, UR7, UR13 ;  /* 0x000000072e0d72a4 */ /* 0x000fe2000f8e020d */
[----:B------:R-:W-:Y:S02]  /*4d30*/  @!UP0 UMOV UR5, UR8 ;  /* 0x0000000800058c82 */ /* 0x000fe40008000000 */
[----:B------:R-:W-:Y:S02]  /*4d40*/  UIMAD UR14, UR5, UR15, UR14 ;  /* 0x0000000f050e72a4 */ /* 0x000fe4000f8e020e */
[----:B------:R-:W-:Y:S11]  /*4d50*/  UIMAD UR13, UR6, UR46, UR13 ;  /* 0x0000002e060d72a4 */ /* 0x000ff6000f8e020d */
[----:B------:R-:W-:Y:S01]  /*4d60*/  @!UPT UIADD3 URZ, UPT, UPT, URZ, URZ, URZ ;  /* 0x000000fffffff290 */ /* 0x000fe2000fffe0ff */
.L_x_86:
[----:B------:R-:W3:Y:S01]  /*4d70*/  @!UP2 LDCU.128 UR20, c[0x0][0xb10] ;  /* 0x00016200ff14a7ac */ /* 0x000ee20008000c00 */
[C---:B------:R-:W-:Y:S02]  /*4d80*/  ISETP.NE.U32.AND P1, PT, R4.reuse, RZ, PT ;  /* 0x000000ff0400720c */ /* 0x040fe40003f25070 */
[----:B------:R-:W-:Y:S02]  /*4d90*/  ISETP.NE.U32.AND P0, PT, R4, RZ, PT ;  /* 0x000000ff0400720c */ /* 0x000fe40003f05070 */
[C---:B------:R-:W-:Y:S02]  /*4da0*/  ISETP.NE.AND.EX P1, PT, R5.reuse, RZ, PT, P1 ;  /* 0x000000ff0500720c */ /* 0x040fe40003f25310 */
[----:B------:R-:W-:Y:S01]  /*4db0*/  ISETP.NE.AND.EX P0, PT, R5, RZ, PT, P0 ;  /* 0x000000ff0500720c */ /* 0x000fe20003f05300 */
[----:B------:R-:W4:Y:S01]  /*4dc0*/  @!UP2 LDCU UR5, c[0x0][0xb0c] ;  /* 0x00016180ff05a7ac */ /* 0x000f220008000800 */
[----:B------:R-:W-:Y:S02]  /*4dd0*/  USHF.L.U32 UR11, UR29, 0x6, URZ ;  /* 0x000000061d0b7899 */ /* 0x000fe400080006ff */
[----:B------:R-:W-:Y:S02]  /*4de0*/  USHF.L.U32 UR10, UR32, 0x6, URZ ;  /* 0x00000006200a7899 */ /* 0x000fe400080006ff */
[----:B---3--:R-:W-:Y:S07]  /*4df0*/  UIMAD.WIDE.U32 UR6, UR14, UR20, URZ ;  /* 0x000000140e0672a5 */ /* 0x008fee000f8e00ff */
[----:B------:R-:W-:Y:S01]  /*4e00*/  @!UP2 UMOV UR4, UR7 ;  /* 0x000000070004ac82 */ /* 0x000fe20008000000 */
[----:B----4-:R-:W-:Y:S02]  /*4e10*/  @!UP2 UISETP.NE.AND UP0, UPT, UR5, 0x1, UPT ;  /* 0x000000010500a88c */ /* 0x010fe4000bf05270 */
[----:B------:R-:W-:Y:S02]  /*4e20*/  @!UP2 USHF.R.U32.HI UR4, URZ, UR21, UR4 ;  /* 0x00000015ff04a299 */ /* 0x000fe40008011604 */
[----:B------:R-:W-:Y:S02]  /*4e30*/  UIMAD.WIDE.U32 UR6, UR13, UR23, URZ ;  /* 0x000000170d0672a5 */ /* 0x000fe4000f8e00ff */
[----:B------:R-:W-:Y:S02]  /*4e40*/  @!UP2 USEL UR8, UR14, UR4, !UP0 ;  /* 0x000000040e08a287 */ /* 0x000fe4000c000000 */
[----:B------:R-:W-:Y:S03]  /*4e50*/  @!UP2 UISETP.NE.AND UP0, UPT, UR22, 0x1, UPT ;  /* 0x000000011600a88c */ /* 0x000fe6000bf05270 */
[----:B------:R-:W-:Y:S02]  /*4e60*/  @!UP2 UMOV UR6, UR7 ;  /* 0x000000070006ac82 */ /* 0x000fe40008000000 */
[----:B------:R-:W3:Y:S02]  /*4e70*/  @!UP2 LDCU UR4, c[0x0][0xb20] ;  /* 0x00016400ff04a7ac */ /* 0x000ee40008000800 */
[----:B---3--:R-:W-:Y:S04]  /*4e80*/  @!UP2 USHF.R.U32.HI UR6, URZ, UR4, UR6 ;  /* 0x00000004ff06a299 */ /* 0x008fe80008011606 */
[----:B------:R-:W-:Y:S04]  /*4e90*/  @!UP2 USEL UR6, UR13, UR6, !UP0 ;  /* 0x000000060d06a287 */ /* 0x000fe8000c000000 */
[----:B------:R-:W-:Y:S02]  /*4ea0*/  @!UP2 UIADD3 UR4, UPT, UPT, -UR8, UR6, URZ ;  /* 0x000000060804a290 */ /* 0x000fe4000fffe1ff */
[----:B------:R-:W-:Y:S02]  /*4eb0*/  @!UP2 UIADD3 UR6, UPT, UPT, UR8, -UR6, URZ ;  /* 0x800000060806a290 */ /* 0x000fe4000fffe0ff */
[----:B------:R-:W-:Y:S02]  /*4ec0*/  @!UP2 UIMAD UR14, UR4, UR5, UR14 ;  /* 0x00000005040ea2a4 */ /* 0x000fe4000f8e020e */
[----:B------:R-:W-:Y:S01]  /*4ed0*/  @!UP2 UIMAD UR13, UR6, UR22, UR13 ;  /* 0x00000016060da2a4 */ /* 0x000fe2000f8e020d */
[----:B------:R-:W-:Y:S11]  /*4ee0*/  BRA.U UP3, `(.L_x_87) ;  /* 0x0000000103107547 */ /* 0x000ff6000b800000 */
[----:B------:R-:W-:Y:S04]  /*4ef0*/  MOV R6, UR33 ;  /* 0x0000002100067c02 */ /* 0x000fe80008000f00 */
[----:B------:R-:W-:Y:S04]  /*4f00*/  SHF.L.U32 R6, R6, 0x1f, RZ ;  /* 0x0000001f06067819 */ /* 0x000fe800000006ff */
[----:B------:R-:W3:Y:S02]  /*4f10*/  SYNCS.PHASECHK.TRANS64.TRYWAIT P2, [UR24+0x108], R6 ;  /* 0x00010806ff0075a7 */ /* 0x000ee40008041118 */
[----:B---3--:R-:W-:Y:S05]  /*4f20*/  @!P2 BRA `(.L_x_88) ;  /* 0x00000038003ca947 */ /* 0x008fea0003800000 */
.L_x_87:
[----:B------:R-:W-:Y:S05]  /*4f30*/  @!P1 BRA `(.L_x_89) ;  /* 0x0000000000309947 */ /* 0x000fea0003800000 */
[----:B------:R-:W-:Y:S01]  /*4f40*/  ISETP.NE.U32.AND P1, PT, R2, RZ, PT ;  /* 0x000000ff0200720c */ /* 0x000fe20003f25070 */
[----:B------:R-:W3:Y:S01]  /*4f50*/  LDCU.64 UR4, c[0x0][0x358] ;  /* 0x00006b00ff0477ac */ /* 0x000ee20008000a00 */
[----:B------:R-:W-:Y:S02]  /*4f60*/  IMAD.MOV.U32 R45, RZ, RZ, 0x1 ;  /* 0x00000001ff2d7424 */ /* 0x000fe400078e00ff */
[----:B------:R-:W-:Y:S11]  /*4f70*/  ISETP.NE.AND.EX P1, PT, R3, RZ, PT, P1 ;  /* 0x000000ff0300720c */ /* 0x000ff60003f25310 */
[----:B------:R-:W-:Y:S02]  /*4f80*/  @!UPT UIADD3 URZ, UPT, UPT, URZ, URZ, URZ ;  /* 0x000000fffffff290 */ /* 0x000fe4000fffe0ff */
[----:B------:R-:W4:Y:S01]  /*4f90*/  @P1 LDC.64 R8, c[0x0][0x888] ;  /* 0x00022200ff081b82 */ /* 0x000f220000000a00 */
[----:B-1----:R-:W-:Y:S04]  /*4fa0*/  @P1 IMAD R0, R4, UR36, RZ ;  /* 0x0000002404001c24 */ /* 0x002fe8000f8e02ff */
[----:B----4-:R-:W-:Y:S04]  /*4fb0*/  @P1 IMAD.WIDE R8, R0, 0x4, R8 ;  /* 0x0000000400081825 */ /* 0x010fe800078e0208 */
[----:B------:R-:W-:Y:S01]  /*4fc0*/  HFMA2 R0, -RZ, RZ, 0, 5.9604644775390625e-08 ;  /* 0x00000001ff007431 */ /* 0x000fe200000001ff */
[----:B---3-5:R3:W5:Y:S04]  /*4fd0*/  @P1 LDG.E R26, desc[UR4][R8.64] ;  /* 0x00000004081a1981 */ /* 0x028768000c1e1900 */
[----:B------:R-:W-:Y:S01]  /*4fe0*/  @!P1 PRMT R45, R0, 0x7610, R45 ;  /* 0x00007610002d9816 */ /* 0x000fe2000000002d */
[----:B---3--:R-:W4:Y:S06]  /*4ff0*/  @!P1 LDC R26, c[0x0][0x880] ;  /* 0x00022000ff1a9b82 */ /* 0x008f2c0000000800 */
.L_x_89:
[----:B----45:R-:W-:Y:S01]  /*5000*/  @!P0 FSETP.EQ.AND P1, PT, R26, RZ, PT ;  /* 0x000000ff1a00820b */ /* 0x030fe20003f22000 */
[----:B------:R-:W-:Y:S01]  /*5010*/  @!UPT UIADD3 URZ, UPT, UPT, URZ, URZ, URZ ;  /* 0x000000fffffff290 */ /* 0x000fe2000fffe0ff */
[----:B------:R-:W-:Y:S11]  /*5020*/  @!P0 BRA `(.L_x_90) ;  /* 0x0000000000188947 */ /* 0x000ff60003800000 */
[----:B------:R-:W-:Y:S02]  /*5030*/  LOP3.LUT P0, RZ, R45, 0xff, RZ, 0xc0, !PT ;  /* 0x000000ff2dff7812 */ /* 0x000fe4000780c0ff */
[----:B------:R-:W-:Y:S04]  /*5040*/  ISETP.NE.U32.AND P1, PT, R2, RZ, PT ;  /* 0x000000ff0200720c */ /* 0x000fe80003f25070 */
[----:B------:R-:W-:Y:S04]  /*5050*/  ISETP.NE.AND.EX P1, PT, R3, RZ, PT, P1 ;  /* 0x000000ff0300720c */ /* 0x000fe80003f25310 */
[----:B------:R-:W-:Y:S03]  /*5060*/  PLOP3.LUT P1, PT, P1, PT, PT, 0x8, 0x80 ;  /* 0x000000000080781c */ /* 0x000fe60000f2e170 */
[----:B------:R-:W-:Y:S11]  /*5070*/  @P0 FSETP.EQ.AND P1, PT, R26, RZ, PT ;  /* 0x000000ff1a00020b */ /* 0x000ff60003f22000 */
[----:B------:R-:W-:Y:S02]  /*5080*/  @!UPT UIADD3 URZ, UPT, UPT, URZ, URZ, URZ ;  /* 0x000000fffffff290 */ /* 0x000fe4000fffe0ff */
.L_x_90:
[----:B------:R-:W-:Y:S01]  /*5090*/  ULEA UR4, UR12, UR24, 0x3 ;  /* 0x000000180c047291 */ /* 0x000fe2000f8e18ff */
[----:B------:R-:W-:Y:S02]  /*50a0*/  SHF.L.U32 R9, R15, 0x1f, RZ ;  /* 0x0000001f0f097819 */ /* 0x000fe400000006ff */
[----:B------:R-:W-:Y:S04]  /*50b0*/  ELECT P0, URZ, PT ;  /* 0x0000000000ff782f */ /* 0x000fe80003800000 */
[----:B------:R-:W-:Y:S02]  /*50c0*/  PLOP3.LUT P1, PT, P1, P0, PT, 0xf2, 0x2f ;  /* 0x00000000002f781c */ /* 0x000fe40000f21e72 */
[----:B------:R-:W3:Y:S11]  /*50d0*/  SYNCS.PHASECHK.TRANS64.TRYWAIT P2, [UR4+0xe8], R9 ;  /* 0x0000e809ff0075a7 */ /* 0x000ef60008041104 */
[----:B------:R-:W-:Y:S05]  /*50e0*/  @!P1 IADD3 R8, P0, PT, R16, 0x580, RZ ;  /* 0x0000058010089810 */ /* 0x000fea0007f1e0ff */
[----:B-1----:R-:W-:Y:S01]  /*50f0*/  @!P1 IMAD.X R6, RZ, RZ, R17, P0 ;  /* 0x000000ffff069224 */ /* 0x002fe200000e0611 */
[----:B---3--:R-:W-:Y:S07]  /*5100*/  @!P2 BRA `(.L_x_91) ;  /* 0x0000003400dca947 */ /* 0x008fee0003800000 */
.L_x_180:
[----:B------:R-:W-:Y:S01]  /*5110*/  @!P1 R2UR UR7, R6 ;  /* 0x00000000060792ca */ /* 0x000fe200000e0000 */
[----:B------:R-:W-:Y:S01]  /*5120*/  UIADD3 UR5, UPT, UPT, UR12, 0x1, URZ ;  /* 0x000000010c057890 */ /* 0x000fe2000fffe0ff */
[----:B------:R-:W-:Y:S01]  /*5130*/  @!P1 R2UR UR6, R8 ;  /* 0x00000000080692ca */ /* 0x000fe200000e0000 */
[----:B------:R-:W-:Y:S01]  /*5140*/  UIADD3 UR9, UPT, UPT, UR4, 0xd0, URZ ;  /* 0x000000d004097890 */ /* 0x000fe2000fffe0ff */
[----:B------:R-:W-:Y:S01]  /*5150*/  @!P1 IMAD.MOV.U32 R6, RZ, RZ, 0x1000 ;  /* 0x00001000ff069424 */ /* 0x000fe200078e00ff */
[----:B------:R-:W-:Y:S01]  /*5160*/  UISETP.NE.AND UP0, UPT, UR5, 0x3, UPT ;  /* 0x000000030500788c */ /* 0x000fe2000bf05270 */
[----:B------:R-:W-:Y:S01]  /*5170*/  VIADD R14, R14, 0x1 ;  /* 0x000000010e0e7836 */ /* 0x000fe20000000000 */
[----:B------:R-:W-:Y:S01]  /*5180*/  UMOV UR22, 0x0 ;  /* 0x0000000000167882 */ /* 0x000fe20000000000 */
[----:B------:R-:W-:Y:S01]  /*5190*/  UMOV UR23, 0x10000000 ;  /* 0x1000000000177882 */ /* 0x000fe20000000000 */
[----:B------:R-:W-:Y:S04]  /*51a0*/  UPRMT UR20, UR54, 0x654, UR9 ;  /* 0x0000065436147896 */ /* 0x000fe80008000009 */
[----:B-1----:R-:W-:Y:S01]  /*51b0*/  IMAD.U32 R9, RZ, RZ, UR7 ;  /* 0x00000007ff097e24 */ /* 0x002fe2000f8e00ff */
[----:B------:R-:W-:Y:S01]  /*51c0*/  USEL UR7, URZ, 0x1, UP0 ;  /* 0x00000001ff077887 */ /* 0x000fe20008000000 */
[----:B------:R-:W-:Y:S01]  /*51d0*/  IMAD.U32 R8, RZ, RZ, UR6 ;  /* 0x00000006ff087e24 */ /* 0x000fe2000f8e00ff */
[----:B------:R-:W-:Y:S02]  /*51e0*/  USEL UR6, UR5, URZ, UP0 ;  /* 0x000000ff05067287 */ /* 0x000fe40008000000 */
[----:B------:R-:W-:Y:S01]  /*51f0*/  VOTEU.ALL UP0, P1 ;  /* 0x0000000000ff7886 */ /* 0x000fe20000800000 */
[----:B------:R-:W-:Y:S02]  /*5200*/  @!P1 R2UR UR19, R9 ;  /* 0x00000000091392ca */ /* 0x000fe400000e0000 */
[----:B------:R-:W-:Y:S02]  /*5210*/  @!P1 R2UR UR18, R8 ;  /* 0x00000000081292ca */ /* 0x000fe400000e0000 */
[----:B------:R-:W-:Y:S01]  /*5220*/  @!UP0 ULEA UR5, UR12, UR24, 0xc ;  /* 0x000000180c058291 */ /* 0x000fe2000f8e60ff */
[----:B------:R-:W-:Y:S02]  /*5230*/  LOP3.LUT R15, R15, UR7, RZ, 0x3c, !PT ;  /* 0x000000070f0f7c12 */ /* 0x000fe4000f8e3cff */
[----:B------:R-:W-:Y:S01]  /*5240*/  UMOV UR12, UR36 ;  /* 0x00000024000c7c82 */ /* 0x000fe20008000000 */
[----:B------:R-:W-:Y:S01]  /*5250*/  @!UP0 UIADD3 UR8, UPT, UPT, UR5, 0x200, URZ ;  /* 0x0000020005088890 */ /* 0x000fe2000fffe0ff */
[----:B------:R-:W-:Y:S01]  /*5260*/  SHF.L.U32 R0, R15, 0x1f, RZ ;  /* 0x0000001f0f007819 */ /* 0x000fe200000006ff */
[----:B------:R-:W-:Y:S01]  /*5270*/  VOTEU.ALL UP0, P1 ;  /* 0x0000000000ff7886 */ /* 0x000fe20000800000 */
[----:B------:R-:W-:Y:S06]  /*5280*/  ULEA UR5, UR6, UR24, 0x3 ;  /* 0x0000001806057291 */ /* 0x000fec000f8e18ff */
[----:B------:R1:W-:Y:S01]  /*5290*/  @!UP0 UTMALDG.3D [UR8], [UR18], desc[UR22] ;  /* 0x00001608120085b4 */ /* 0x0003e20008011000 */
[----:B------:R1:W-:Y:S01]  /*52a0*/  @!P1 SYNCS.ARRIVE.TRANS64.RED.A0TR RZ, [UR4+0xd0], R6 ;  /* 0x0000d006ffff99a7 */ /* 0x0003e20008300404 */
[----:B------:R-:W-:Y:S01]  /*52b0*/  SYNCS.ARRIVE.TRANS64.RED.A1T0 RZ, [UR20], RZ ;  /* 0x000000ffffff79a7 */ /* 0x000fe20008100414 */
[----:B------:R-:W3:Y:S02]  /*52c0*/  SYNCS.PHASECHK.TRANS64.TRYWAIT P0, [UR5+0xe8], R0 ;  /* 0x0000e800ff0075a7 */ /* 0x000ee40008001105 */
[----:B-1-3--:R-:W-:Y:S05]  /*52d0*/  @!P0 BRA `(.L_x_92) ;  /* 0x0000003400808947 */ /* 0x00afea0003800000 */
.L_x_182:
[----:B------:R-:W-:Y:S01]  /*52e0*/  UIADD3 UR9, UPT, UPT, UR5, 0xd0, URZ ;  /* 0x000000d005097890 */ /* 0x000fe2000fffe0ff */
[----:B-1----:R-:W-:Y:S01]  /*52f0*/  @!P1 IADD3 R6, P0, PT, R16, 0x580, RZ ;  /* 0x0000058010069810 */ /* 0x002fe20007f1e0ff */
[----:B------:R-:W-:Y:S01]  /*5300*/  UPLOP3.LUT UP3, UPT, UPT, UPT, UPT, 0x80, 0x8 ;  /* 0x000000000008789c */ /* 0x000fe20003f6f070 */
[----:B------:R-:W-:Y:S01]  /*5310*/  R2UR UR23, R47 ;  /* 0x000000002f1772ca */ /* 0x000fe200000e0000 */
[----:B------:R-:W-:Y:S01]  /*5320*/  UMOV UR20, 0x0 ;  /* 0x0000000000147882 */ /* 0x000fe20000000000 */
[----:B------:R-:W-:Y:S01]  /*5330*/  @!P1 R2UR UR7, R6 ;  /* 0x00000000060792ca */ /* 0x000fe200000e0000 */
[----:B------:R-:W-:Y:S01]  /*5340*/  @!P1 IMAD.X R0, RZ, RZ, R17, P0 ;  /* 0x000000ffff009224 */ /* 0x000fe200000e0611 */
[----:B------:R-:W-:Y:S01]  /*5350*/  UMOV UR21, 0x10000000 ;  /* 0x1000000000157882 */ /* 0x000fe20000000000 */
[----:B------:R-:W-:Y:S01]  /*5360*/  UMOV UR12, UR36 ;  /* 0x00000024000c7c82 */ /* 0x000fe20008000000 */
[----:B------:R-:W-:Y:S01]  /*5370*/  VOTEU.ALL UP0, P1 ;  /* 0x0000000000ff7886 */ /* 0x000fe20000800000 */
[----:B------:R-:W-:Y:S01]  /*5380*/  R2UR UR22, R48 ;  /* 0x00000000301672ca */ /* 0x000fe200000e0000 */
[----:B------:R-:W-:Y:S01]  /*5390*/  UMOV UR36, UR25 ;  /* 0x0000001900247c82 */ /* 0x000fe20008000000 */
[----:B------:R-:W-:Y:S02]  /*53a0*/  @!P1 R2UR UR4, R0 ;  /* 0x00000000000492ca */ /* 0x000fe400000e0000 */
[----:B------:R-:W-:Y:S01]  /*53b0*/  @!UP0 UIADD3 UR10, UPT, UPT, UR10, 0x20, URZ ;  /* 0x000000200a0a8890 */ /* 0x000fe2000fffe0ff */
[C---:B------:R-:W-:Y:S01]  /*53c0*/  ISETP.NE.AND P0, PT, R14.reuse, 0x2, PT ;  /* 0x000000020e00780c */ /* 0x040fe20003f05270 */
[----:B------:R-:W-:Y:S02]  /*53d0*/  UIADD3 UR32, UPT, UPT, UR13, UR23, URZ ;  /* 0x000000170d207290 */ /* 0x000fe4000fffe0ff */
[----:B------:R-:W-:Y:S01]  /*53e0*/  IMAD.U32 R8, RZ, RZ, UR7 ;  /* 0x00000007ff087e24 */ /* 0x000fe2000f8e00ff */
[----:B------:R-:W-:Y:S02]  /*53f0*/  SEL R0, RZ, 0x1, P0 ;  /* 0x00000001ff007807 */ /* 0x000fe40000000000 */
[----:B------:R-:W-:Y:S02]  /*5400*/  SEL R14, R14, RZ, P0 ;  /* 0x000000ff0e0e7207 */ /* 0x000fe40000000000 */
[----:B------:R-:W-:Y:S01]  /*5410*/  @!P1 R2UR UR18, R8 ;  /* 0x00000000081292ca */ /* 0x000fe200000e0000 */
[----:B------:R-:W-:Y:S01]  /*5420*/  UIADD3 UR29, UPT, UPT, UR14, UR22, URZ ;  /* 0x000000160e1d7290 */ /* 0x000fe2000fffe0ff */
[----:B------:R-:W-:Y:S01]  /*5430*/  IMAD.U32 R9, RZ, RZ, UR4 ;  /* 0x00000004ff097e24 */ /* 0x000fe2000f8e00ff */
[----:B------:R-:W-:Y:S01]  /*5440*/  @!UP0 ULEA UR4, UR6, UR24, 0xc ;  /* 0x0000001806048291 */ /* 0x000fe2000f8e60ff */
[----:B------:R-:W-:Y:S03]  /*5450*/  LOP3.LUT R13, R13, R0, RZ, 0x3c, !PT ;  /* 0x000000000d0d7212 */ /* 0x000fe600078e3cff */
[----:B------:R-:W-:Y:S01]  /*5460*/  @!P1 R2UR UR19, R9 ;  /* 0x00000000091392ca */ /* 0x000fe200000e0000 */
[----:B------:R-:W-:Y:S01]  /*5470*/  @!UP0 UIADD3 UR8, UPT, UPT, UR4, 0x200, URZ ;  /* 0x0000020004088890 */ /* 0x000fe2000fffe0ff */
[----:B------:R-:W-:Y:S01]  /*5480*/  VOTEU.ALL UP0, P1 ;  /* 0x0000000000ff7886 */ /* 0x000fe20000800000 */
[----:B------:R-:W-:Y:S10]  /*5490*/  UPRMT UR4, UR54, 0x654, UR9 ;  /* 0x0000065436047896 */ /* 0x000ff40008000009 */
[----:B------:R1:W-:Y:S01]  /*54a0*/  @!UP0 UTMALDG.3D [UR8], [UR18], desc[UR20] ;  /* 0x00001408120085b4 */ /* 0x0003e20008011000 */
[----:B------:R3:W-:Y:S01]  /*54b0*/  @!P1 SYNCS.ARRIVE.TRANS64.RED.A0TR RZ, [UR5+0xd0], R7 ;  /* 0x0000d007ffff99a7 */ /* 0x0007e20008300405 */
[----:B------:R-:W-:Y:S01]  /*54c0*/  SYNCS.ARRIVE.TRANS64.RED.A1T0 RZ, [UR4], RZ ;  /* 0x000000ffffff79a7 */ /* 0x000fe20008100404 */
[----:B------:R-:W-:Y:S04]  /*54d0*/  UIADD3 UR4, UPT, UPT, UR6, 0x1, URZ ;  /* 0x0000000106047890 */ /* 0x000fe8000fffe0ff */
[----:B------:R-:W-:Y:S04]  /*54e0*/  UISETP.NE.AND UP0, UPT, UR4, 0x3, UPT ;  /* 0x000000030400788c */ /* 0x000fe8000bf05270 */
[----:B------:R-:W-:Y:S06]  /*54f0*/  USEL UR5, URZ, 0x1, UP0 ;  /* 0x00000001ff057887 */ /* 0x000fec0008000000 */
[----:B------:R-:W-:Y:S01]  /*5500*/  LOP3.LUT R15, R15, UR5, RZ, 0x3c, !PT ;  /* 0x000000050f0f7c12 */ /* 0x000fe2000f8e3cff */
[----:B-1----:R-:W-:Y:S01]  /*5510*/  USEL UR12, UR4, URZ, UP0 ;  /* 0x000000ff040c7287 */ /* 0x002fe20008000000 */
[----:B------:R-:W-:Y:S11]  /*5520*/  BRA.U UP1, `(.L_x_93) ;  /* 0xfffffff101f07547 */ /* 0x000ff6000b83ffff */
[----:B------:R-:W-:Y:S01]  /*5530*/  UIADD3 UR24, UPT, UPT, UR24, 0xe8, URZ ;  /* 0x000000e818187890 */ /* 0x000fe2000fffe0ff */
[----:B------:R-:W-:-:S03]  /*5540*/  SHF.L.U32 R2, R15, 0x1f, RZ ;  /* 0x0000001f0f027819 */ /* 0x000fc600000006ff */
[----:B------:R-:W-:-:S09]  /*5550*/  ULEA UR4, UR12, UR24, 0x3 ;  /* 0x000000180c047291 */ /* 0x000fd2000f8e18ff */
[----:B------:R-:W1:Y:S02]  /*5560*/  SYNCS.PHASECHK.TRANS64.TRYWAIT P0, [UR4], R2 ;  /* 0x00000002ff0075a7 */ /* 0x000e640008001104 */
[----:B-1----:R-:W-:Y:S05]  /*5570*/  @!P0 BRA `(.L_x_94) ;  /* 0x0000003000f08947 */ /* 0x002fea0003800000 */
.L_x_184:
        /* <DEDUP_REMOVED lines=9> */
.L_x_186:
[----:B------:R-:W-:-:S04]  /*5610*/  UIADD3 UR4, UPT, UPT, UR4, 0x1, URZ ;  /* 0x0000000104047890 */ /* 0x000fc8000fffe0ff */
[----:B------:R-:W-:-:S04]  /*5620*/  UISETP.NE.AND UP0, UPT, UR4, 0x3, UPT ;  /* 0x000000030400788c */ /* 0x000fc8000bf05270 */
[----:B------:R-:W-:Y:S02]  /*5630*/  USEL UR5, URZ, 0x1, UP0 ;  /* 0x00000001ff057887 */ /* 0x000fe40008000000 */
[----:B------:R-:W-:-:S04]  /*5640*/  USEL UR4, UR4, URZ, UP0 ;  /* 0x000000ff04047287 */ /* 0x000fc80008000000 */
[----:B------:R-:W-:Y:S01]  /*5650*/  ULEA UR4, UR4, UR24, 0x3 ;  /* 0x0000001804047291 */ /* 0x000fe2000f8e18ff */
[----:B-1----:R-:W-:-:S04]  /*5660*/  LOP3.LUT R2, R15, UR5, RZ, 0x3c, !PT ;  /* 0x000000050f027c12 */ /* 0x002fc8000f8e3cff */
[----:B------:R-:W-:Y:S01]  /*5670*/  SHF.L.U32 R2, R2, 0x1f, RZ ;  /* 0x0000001f02027819 */ /* 0x000fe200000006ff */
[----:B------:R-:W-:-:S07]  /*5680*/  IMAD.U32 R0, RZ, RZ, UR4 ;  /* 0x00000004ff007e24 */ /* 0x000fce000f8e00ff */
.L_x_96:
[----:B-1----:R1:W4:Y:S02]  /*5690*/  SYNCS.PHASECHK.TRANS64.TRYWAIT P0, [R0+URZ], R2 ;  /* 0x00000002000075a7 */ /* 0x00232400080011ff */
[----:B----4-:R-:W-:Y:S05]  /*56a0*/  @!P0 NANOSLEEP.SYNCS 0x989680 ;  /* 0x009896800000895d */ /* 0x010fea0003900000 */
[----:B------:R-:W4:Y:S02]  /*56b0*/  @!P0 SYNCS.PHASECHK.TRANS64 P0, [R0+URZ], R2 ;  /* 0x00000002000085a7 */ /* 0x000f2400080010ff */
[----:B--2-4-:R-:W-:Y:S05]  /*56c0*/  @P0 EXIT ;  /* 0x000000000000094d */ /* 0x014fea0003800000 */
[----:B------:R-:W-:Y:S05]  /*56d0*/  BRA `(.L_x_96) ;  /* 0xfffffffc00ec7947 */ /* 0x000fea000383ffff */
.L_x_84:
[----:B------:R-:W-:-:S06]  /*56e0*/  UISETP.GE.AND UP0, UPT, UR22, 0x4, UPT ;  /* 0x000000041600788c */ /* 0x000fcc000bf06270 */
[----:B------:R-:W-:-:S13]  /*56f0*/  PLOP3.LUT P0, PT, PT, PT, UP0, 0x80, 0x8 ;  /* 0x000000000008781c */ /* 0x000fda0003f0f008 */
[----:B-1----:R-:W-:Y:S05]  /*5700*/  @!P0 EXIT ;  /* 0x000000000000894d */ /* 0x002fea0003800000 */
[----:B------:R-:W-:Y:S01]  /*5710*/  BAR.SYNC.DEFER_BLOCKING 0x6, 0xa0 ;  /* 0x0182800000007b1d */ /* 0x000fe20000010000 */
[C---:B------:R-:W-:Y:S01]  /*5720*/  IMAD.SHL.U32 R3, R55.reuse, 0x20, RZ ;  /* 0x0000002037037824 */ /* 0x040fe200078e00ff */
[----:B------:R-:W-:Y:S01]  /*5730*/  SHF.R.U32.HI R4, RZ, 0x1, R55 ;  /* 0x00000001ff047819 */ /* 0x000fe20000011637 */
[C---:B------:R-:W-:Y:S01]  /*5740*/  IMAD.SHL.U32 R2, R55.reuse, 0x10, RZ ;  /* 0x0000001037027824 */ /* 0x040fe200078e00ff */
[C---:B------:R-:W-:Y:S01]  /*5750*/  LOP3.LUT P0, RZ, R55.reuse, 0x4, RZ, 0xc0, !PT ;  /* 0x0000000437ff7812 */ /* 0x040fe2000780c0ff */
[----:B------:R-:W-:Y:S01]  /*5760*/  IMAD.U32 R23, R55, 0x10000, RZ ;  /* 0x0001000037177824 */ /* 0x000fe200078e00ff */
[----:B------:R-:W-:Y:S01]  /*5770*/  UMOV UR44, 0x400 ;  /* 0x00000400002c7882 */ /* 0x000fe20000000000 */
[----:B------:R-:W1:Y:S01]  /*5780*/  LDCU.64 UR4, c[0x0][0x890] ;  /* 0x00011200ff0477ac */ /* 0x000e620008000a00 */
[----:B------:R-:W2:Y:S01]  /*5790*/  LDC.64 R42, c[0x0][0x8b0] ;  /* 0x00022c00ff2a7b82 */ /* 0x000ea20000000a00 */
[----:B------:R-:W-:Y:S01]  /*57a0*/  LOP3.LUT R5, R3, 0xc0, RZ, 0xc0, !PT ;  /* 0x000000c003057812 */ /* 0x000fe200078ec0ff */
[----:B------:R-:W-:Y:S01]  /*57b0*/  IMAD.SHL.U32 R44, R55, 0x4, RZ ;  /* 0x00000004372c7824 */ /* 0x000fe200078e00ff */
[----:B------:R-:W-:Y:S01]  /*57c0*/  ULEA UR44, UR54, UR44, 0x18 ;  /* 0x0000002c362c7291 */ /* 0x000fe2000f8ec0ff */
[----:B------:R-:W-:Y:S01]  /*57d0*/  LOP3.LUT R2, R2, 0x600, RZ, 0xc0, !PT ;  /* 0x0000060002027812 */ /* 0x000fe200078ec0ff */
[----:B------:R-:W-:Y:S01]  /*57e0*/  IMAD.MOV.U32 R54, RZ, RZ, 0x10 ;  /* 0x00000010ff367424 */ /* 0x000fe200078e00ff */
[----:B------:R-:W-:Y:S01]  /*57f0*/  LOP3.LUT R4, R5, 0x8, R4, 0xf8, !PT ;  /* 0x0000000805047812 */ /* 0x000fe200078ef804 */
[----:B------:R-:W-:Y:S01]  /*5800*/  IMAD.MOV.U32 R22, RZ, RZ, RZ ;  /* 0x000000ffff167224 */ /* 0x000fe200078e00ff */
[----:B------:R-:W3:Y:S01]  /*5810*/  LDC.64 R40, c[0x0][0x8a8] ;  /* 0x00022a00ff287b82 */ /* 0x000ee20000000a00 */
[----:B------:R-:W-:-:S02]  /*5820*/  LOP3.LUT R2, R2, 0x20, R3, 0xf8, !PT ;  /* 0x0000002002027812 */ /* 0x000fc400078ef803 */
[----:B------:R-:W-:Y:S02]  /*5830*/  CS2R R52, SRZ ;  /* 0x0000000000347805 */ /* 0x000fe4000001ff00 */
[----:B------:R-:W-:Y:S01]  /*5840*/  LOP3.LUT R23, R23, 0x600000, RZ, 0xc0, !PT ;  /* 0x0060000017177812 */ /* 0x000fe200078ec0ff */
[----:B------:R-:W-:Y:S01]  /*5850*/  IMAD.MOV.U32 R51, RZ, RZ, RZ ;  /* 0x000000ffff337224 */ /* 0x000fe200078e00ff */
[----:B------:R-:W-:Y:S01]  /*5860*/  LOP3.LUT R44, R4, 0x18, R44, 0x78, !PT ;  /* 0x00000018042c7812 */ /* 0x000fe200078e782c */
[----:B------:R-:W4:Y:S01]  /*5870*/  LDCU UR63, c[0x0][0x370] ;  /* 0x00006e00ff3f77ac */ /* 0x000f220008000800 */
[----:B------:R-:W-:Y:S01]  /*5880*/  LOP3.LUT R2, R2, 0x100, R3, 0xf8, !PT ;  /* 0x0000010002027812 */ /* 0x000fe200078ef803 */
[----:B------:R-:W4:Y:S01]  /*5890*/  LDS R0, [UR44+0x1c0] ;  /* 0x0001c02cff007984 */ /* 0x000f220008000800 */
[----:B-1----:R-:W-:Y:S01]  /*58a0*/  IMAD.U32 R57, RZ, RZ, UR4 ;  /* 0x00000004ff397e24 */ /* 0x002fe2000f8e00ff */
[----:B------:R-:W-:Y:S01]  /*58b0*/  UIADD3 UR4, UPT, UPT, UR44, 0x200, URZ ;  /* 0x000002002c047890 */ /* 0x000fe2000fffe0ff */
[----:B------:R-:W-:Y:S01]  /*58c0*/  LOP3.LUT R44, R2, R44, RZ, 0xfc, !PT ;  /* 0x0000002c022c7212 */ /* 0x000fe200078efcff */
[----:B------:R-:W-:Y:S01]  /*58d0*/  IMAD.U32 R56, RZ, RZ, UR5 ;  /* 0x00000005ff387e24 */ /* 0x000fe2000f8e00ff */
[----:B------:R-:W-:Y:S01]  /*58e0*/  LOP3.LUT R55, R55, 0x60, RZ, 0xc0, !PT ;  /* 0x0000006037377812 */ /* 0x000fe200078ec0ff */
[----:B------:R-:W1:Y:S01]  /*58f0*/  LDCU UR41, c[0x0][0xb0c] ;  /* 0x00016180ff2977ac */ /* 0x000e620008000800 */
[----:B------:R-:W-:Y:S01]  /*5900*/  SEL R54, R54, 0xfffffff0, !P0 ;  /* 0xfffffff036367807 */ /* 0x000fe20004000000 */
[----:B------:R-:W-:Y:S01]  /*5910*/  IMAD.U32 R59, RZ, RZ, UR4 ;  /* 0x00000004ff3b7e24 */ /* 0x000fe2000f8e00ff */
[----:B------:R-:W1:Y:S01]  /*5920*/  LDCU UR39, c[0x0][0xb30] ;  /* 0x00016600ff2777ac */ /* 0x000e620008000800 */
[----:B------:R-:W1:Y:S01]  /*5930*/  LDCU.64 UR60, c[0x0][0x888] ;  /* 0x00011100ff3c77ac */ /* 0x000e620008000a00 */
[----:B------:R-:W1:Y:S01]  /*5940*/  LDCU.64 UR42, c[0x0][0xb28] ;  /* 0x00016500ff2a77ac */ /* 0x000e620008000a00 */
[----:B------:R-:W1:Y:S01]  /*5950*/  LDCU.128 UR56, c[0x0][0xb10] ;  /* 0x00016200ff3877ac */ /* 0x000e620008000c00 */
[----:B------:R-:W1:Y:S01]  /*5960*/  LDCU UR62, c[0x0][0x374] ;  /* 0x00006e80ff3e77ac */ /* 0x000e620008000800 */
[----:B------:R-:W-:Y:S01]  /*5970*/  UMOV UR55, 0x1 ;  /* 0x0000000100377882 */ /* 0x000fe20000000000 */
[----:B------:R-:W-:Y:S01]  /*5980*/  UMOV UR46, URZ ;  /* 0x000000ff002e7c82 */ /* 0x000fe20008000000 */
[----:B------:R-:W-:Y:S01]  /*5990*/  UMOV UR53, URZ ;  /* 0x000000ff00357c82 */ /* 0x000fe20008000000 */
[----:B------:R-:W-:Y:S01]  /*59a0*/  UMOV UR52, URZ ;  /* 0x000000ff00347c82 */ /* 0x000fe20008000000 */
[----:B-1234-:R-:W-:-:S07]  /*59b0*/  IMAD.IADD R23, R0, 0x1, R23 ;  /* 0x0000000100177824 */ /* 0x01efce00078e0217 */
.L_x_127:
[C---:B------:R-:W-:Y:S02]  /*59c0*/  LEA R0, R51.reuse, UR44, 0x3 ;  /* 0x0000002c33007c11 */ /* 0x040fe4000f8e18ff */
[----:B------:R-:W-:Y:S02]  /*59d0*/  SHF.L.U32 R2, R52, 0x1f, RZ ;  /* 0x0000001f34027819 */ /* 0x000fe400000006ff */
[----:B-1----:R-:W-:Y:S02]  /*59e0*/  LEA R4, R51, UR44, 0x4 ;  /* 0x0000002c33047c11 */ /* 0x002fe4000f8e20ff */
[----:B------:R-:W1:Y:S02]  /*59f0*/  SYNCS.PHASECHK.TRANS64.TRYWAIT P0, [R0+URZ+0x110], R2 ;  /* 0x00011002000075a7 */ /* 0x000e6400080011ff */
[----:B-1----:R-:W-:Y:S05]  /*5a00*/  @!P0 BRA `(.L_x_97) ;  /* 0x0000002c00fc8947 */ /* 0x002fea0003800000 */
.L_x_187:
[----:B------:R-:W-:Y:S01]  /*5a10*/  R2UR UR7, R58 ;  /* 0x000000003a0772ca */ /* 0x000fe200000e0000 */
[----:B------:R-:W2:Y:S01]  /*5a20*/  LDS.128 R4, [R4+0x1a0] ;  /* 0x0001a00004047984 */ /* 0x000ea20000000c00 */
[----:B-1----:R-:W-:Y:S01]  /*5a30*/  VIADD R0, R0, 0x120 ;  /* 0x0000012000007836 */ /* 0x002fe20000000000 */
[----:B------:R-:W-:Y:S04]  /*5a40*/  UISETP.GE.AND UP0, UPT, UR40, 0x1, UPT ;  /* 0x000000012800788c */ /* 0x000fe8000bf06270 */
[----:B------:R-:W-:Y:S01]  /*5a50*/  PRMT R0, RZ, 0x654, R0 ;  /* 0x00000654ff007816 */ /* 0x000fe20000000000 */
[----:B------:R-:W-:Y:S01]  /*5a60*/  @!PT LDS RZ, [RZ] ;  /* 0x00000000fffff984 */ /* 0x000fe20000000800 */
[----:B------:R-:W-:Y:S01]  /*5a70*/  @!PT LDS RZ, [RZ] ;  /* 0x00000000fffff984 */ /* 0x000fe20000000800 */
[----:B------:R-:W-:Y:S01]  /*5a80*/  @!PT LDS RZ, [RZ] ;  /* 0x00000000fffff984 */ /* 0x000fe20000000800 */
[----:B------:R-:W-:Y:S01]  /*5a90*/  @!PT LDS RZ, [RZ] ;  /* 0x00000000fffff984 */ /* 0x000fe20000000800 */
[----:B------:R1:W-:Y:S06]  /*5aa0*/  MEMBAR.ALL.CTA ;  /* 0x0000000000007992 */ /* 0x0003ec0000008000 */
[----:B-1----:R-:W1:Y:S02]  /*5ab0*/  FENCE.VIEW.ASYNC.S ;  /* 0x00000000000073c6 */ /* 0x002e640000000000 */
[----:B-1----:R1:W-:Y:S01]  /*5ac0*/  SYNCS.ARRIVE.TRANS64.RED.A1T0 RZ, [R0+URZ], RZ ;  /* 0x000000ff00ff79a7 */ /* 0x0023e200081004ff */
[----:B--2---:R-:W-:Y:S11]  /*5ad0*/  LOP3.LUT P0, RZ, R6, 0x1, RZ, 0xc0, !PT ;  /* 0x0000000106ff7812 */ /* 0x004ff6000780c0ff */
[----:B------:R-:W-:Y:S02]  /*5ae0*/  @!UPT UIADD3 URZ, UPT, UPT, URZ, URZ, URZ ;  /* 0x000000fffffff290 */ /* 0x000fe4000fffe0ff */
[----:B------:R-:W-:Y:S01]  /*5af0*/  VOTEU.ANY UP1, P0 ;  /* 0x0000000000ff7886 */ /* 0x000fe20000020100 */
[----:B------:R-:W-:Y:S01]  /*5b00*/  PLOP3.LUT P0, PT, PT, PT, UP1, 0x80, 0x8 ;  /* 0x000000000008781c */ /* 0x000fe20003f0f018 */
[----:B------:R-:W-:Y:S06]  /*5b10*/  UP2UR UR4, UPR, URZ, 0x2 ;  /* 0x00000002ff047883 */ /* 0x000fec0008000000 */
[----:B------:R-:W-:Y:S06]  /*5b20*/  IMAD.U32 R60, RZ, RZ, UR4 ;  /* 0x00000004ff3c7e24 */ /* 0x000fec000f8e00ff */
[----:B------:R-:W-:Y:S02]  /*5b30*/  @P0 SHF.R.U32.HI R2, RZ, 0x10, R5 ;  /* 0x00000010ff020819 */ /* 0x000fe40000011605 */
[----:B------:R-:W-:Y:S02]  /*5b40*/  @P0 MOV R3, R4 ;  /* 0x0000000400030202 */ /* 0x000fe40000000f00 */
[----:B------:R-:W-:Y:S02]  /*5b50*/  @P0 R2UR UR4, R2 ;  /* 0x00000000020402ca */ /* 0x000fe400000e0000 */
[----:B------:R-:W-:Y:S02]  /*5b60*/  @P0 LOP3.LUT R4, R5, 0xffff, RZ, 0xc0, !PT ;  /* 0x0000ffff05040812 */ /* 0x000fe400078ec0ff */
[----:B------:R-:W-:Y:S02]  /*5b70*/  @P0 R2UR UR6, R3 ;  /* 0x00000000030602ca */ /* 0x000fe400000e0000 */
[----:B------:R-:W-:Y:S07]  /*5b80*/  @P0 R2UR UR5, R4 ;  /* 0x00000000040502ca */ /* 0x000fee00000e0000 */
[----:B------:R-:W-:Y:S02]  /*5b90*/  @UP1 UMOV UR7, UR4 ;  /* 0x0000000400071c82 */ /* 0x000fe40008000000 */
[----:B------:R-:W-:Y:S02]  /*5ba0*/  IMAD.U32 R58, RZ, RZ, UR7 ;  /* 0x00000007ff3a7e24 */ /* 0x000fe4000f8e00ff */
[----:B------:R-:W-:Y:S02]  /*5bb0*/  @UP1 UMOV UR38, UR6 ;  /* 0x0000000600261c82 */ /* 0x000fe40008000000 */
[----:B------:R-:W-:Y:S01]  /*5bc0*/  @UP1 UMOV UR37, UR5 ;  /* 0x0000000500251c82 */ /* 0x000fe20008000000 */
[----:B-1----:R-:W-:Y:S05]  /*5bd0*/  BRA.U !UP0, `(.L_x_98) ;  /* 0x0000000108cc7547 */ /* 0x002fea000b800000 */
[----:B------:R-:W1:Y:S01]  /*5be0*/  LDCU UR12, c[0x0][0xb20] ;  /* 0x00016400ff0c77ac */ /* 0x000e620008000800 */
[----:B------:R-:W-:Y:S02]  /*5bf0*/  UIMAD.WIDE.U32 UR4, UR62, UR59, URZ ;  /* 0x0000003b3e0472a5 */ /* 0x000fe4000f8e00ff */
[----:B------:R-:W-:Y:S02]  /*5c00*/  UIMAD.WIDE.U32 UR6, UR63, UR56, URZ ;  /* 0x000000383f0672a5 */ /* 0x000fe4000f8e00ff */
[----:B------:R-:W-:Y:S02]  /*5c10*/  UISETP.NE.AND UP0, UPT, UR58, 0x1, UPT ;  /* 0x000000013a00788c */ /* 0x000fe4000bf05270 */
[----:B------:R-:W-:Y:S02]  /*5c20*/  UIMAD.WIDE.U32 UR8, UR37, UR59, URZ ;  /* 0x0000003b250872a5 */ /* 0x000fe4000f8e00ff */
[----:B------:R-:W-:Y:S02]  /*5c30*/  UIMAD.WIDE.U32 UR10, UR38, UR56, URZ ;  /* 0x00000038260a72a5 */ /* 0x000fe4000f8e00ff */
[----:B------:R-:W-:Y:S02]  /*5c40*/  UISETP.NE.AND UP1, UPT, UR41, 0x1, UPT ;  /* 0x000000012900788c */ /* 0x000fe4000bf25270 */
[----:B------:R-:W-:Y:S01]  /*5c50*/  UISETP.NE.AND UP2, UPT, UR40, 0x1, UPT ;  /* 0x000000012800788c */ /* 0x000fe2000bf45270 */
[----:B------:R-:W-:Y:S02]  /*5c60*/  UMOV UR4, UR5 ;  /* 0x0000000500047c82 */ /* 0x000fe40008000000 */
[----:B-1----:R-:W-:Y:S03]  /*5c70*/  USHF.R.U32.HI UR5, URZ, UR12, UR4 ;  /* 0x0000000cff057299 */ /* 0x002fe60008011604 */
[----:B------:R-:W-:Y:S02]  /*5c80*/  UMOV UR4, UR7 ;  /* 0x0000000700047c82 */ /* 0x000fe40008000000 */
[----:B------:R-:W-:Y:S02]  /*5c90*/  USHF.R.U32.HI UR7, URZ, UR57, UR4 ;  /* 0x00000039ff077299 */ /* 0x000fe40008011604 */
[----:B------:R-:W-:Y:S02]  /*5ca0*/  USEL UR4, UR62, UR5, !UP0 ;  /* 0x000000053e047287 */ /* 0x000fe4000c000000 */
[----:B------:R-:W-:Y:S01]  /*5cb0*/  USEL UR7, UR63, UR7, !UP1 ;  /* 0x000000073f077287 */ /* 0x000fe2000c800000 */
[----:B------:R-:W-:Y:S01]  /*5cc0*/  UMOV UR5, UR9 ;  /* 0x0000000900057c82 */ /* 0x000fe20008000000 */
[----:B------:R-:W-:Y:S02]  /*5cd0*/  UIMAD.WIDE.U32 UR8, UR4, UR42, URZ ;  /* 0x0000002a040872a5 */ /* 0x000fe4000f8e00ff */
[----:B------:R-:W-:Y:S03]  /*5ce0*/  USHF.R.U32.HI UR6, URZ, UR12, UR5 ;  /* 0x0000000cff067299 */ /* 0x000fe60008011605 */
[----:B------:R-:W-:Y:S01]  /*5cf0*/  UMOV UR5, UR11 ;  /* 0x0000000b00057c82 */ /* 0x000fe20008000000 */
[----:B------:R-:W-:Y:S02]  /*5d00*/  UIMAD.WIDE.U32 UR10, UR7, UR42, URZ ;  /* 0x0000002a070a72a5 */ /* 0x000fe4000f8e00ff */
[----:B------:R-:W-:Y:S02]  /*5d10*/  USHF.R.U32.HI UR12, URZ, UR57, UR5 ;  /* 0x00000039ff0c7299 */ /* 0x000fe40008011605 */
[----:B------:R-:W-:Y:S01]  /*5d20*/  USEL UR6, UR37, UR6, !UP0 ;  /* 0x0000000625067287 */ /* 0x000fe2000c000000 */
[----:B------:R-:W-:Y:S02]  /*5d30*/  UMOV UR5, UR9 ;  /* 0x0000000900057c82 */ /* 0x000fe40008000000 */
[----:B------:R-:W-:Y:S01]  /*5d40*/  UMOV UR10, UR11 ;  /* 0x0000000b000a7c82 */ /* 0x000fe20008000000 */
[----:B------:R-:W-:Y:S02]  /*5d50*/  @UP2 USHF.R.U32.HI UR4, URZ, UR43, UR5 ;  /* 0x0000002bff042299 */ /* 0x000fe40008011605 */
[----:B------:R-:W-:Y:S02]  /*5d60*/  @UP2 USHF.R.U32.HI UR7, URZ, UR43, UR10 ;  /* 0x0000002bff072299 */ /* 0x000fe4000801160a */
[----:B------:R-:W-:Y:S02]  /*5d70*/  UIMAD UR4, UR40, UR4, URZ ;  /* 0x00000004280472a4 */ /* 0x000fe4000f8e02ff */
[----:B------:R-:W-:Y:S02]  /*5d80*/  UIMAD.WIDE.U32 UR10, UR6, UR42, URZ ;  /* 0x0000002a060a72a5 */ /* 0x000fe4000f8e00ff */
[----:B------:R-:W-:Y:S02]  /*5d90*/  USEL UR5, UR38, UR12, !UP1 ;  /* 0x0000000c26057287 */ /* 0x000fe4000c800000 */
[----:B------:R-:W-:Y:S02]  /*5da0*/  UIMAD UR8, UR40, UR7, URZ ;  /* 0x00000007280872a4 */ /* 0x000fe4000f8e02ff */
[----:B------:R-:W-:Y:S03]  /*5db0*/  UISETP.GE.AND UP0, UPT, UR6, UR4, UPT ;  /* 0x000000040600728c */ /* 0x000fe6000bf06270 */
[----:B------:R-:W-:Y:S01]  /*5dc0*/  UMOV UR4, UR11 ;  /* 0x0000000b00047c82 */ /* 0x000fe20008000000 */
[----:B------:R-:W-:Y:S02]  /*5dd0*/  UISETP.GE.OR UP0, UPT, UR5, UR8, UP0 ;  /* 0x000000080500728c */ /* 0x000fe40008706670 */
[----:B------:R-:W-:Y:S02]  /*5de0*/  USHF.R.U32.HI UR4, URZ, UR43, UR4 ;  /* 0x0000002bff047299 */ /* 0x000fe40008011604 */
[----:B------:R-:W-:Y:S02]  /*5df0*/  UIMAD.WIDE.U32 UR8, UR5, UR42, URZ ;  /* 0x0000002a050872a5 */ /* 0x000fe4000f8e00ff */
[----:B------:R-:W-:Y:S02]  /*5e00*/  USEL UR11, UR6, UR4, !UP2 ;  /* 0x00000004060b7287 */ /* 0x000fe4000d000000 */
[----:B------:R-:W-:Y:S02]  /*5e10*/  UIADD3 UR8, UPT, UPT, -UR5, URZ, URZ ;  /* 0x000000ff05087290 */ /* 0x000fe4000fffe1ff */
[----:B------:R-:W-:Y:S01]  /*5e20*/  UIADD3 UR10, UPT, UPT, -UR11, URZ, URZ ;  /* 0x000000ff0b0a7290 */ /* 0x000fe2000fffe1ff */
[----:B------:R-:W-:Y:S01]  /*5e30*/  @!UP0 UMOV UR4, UR9 ;  /* 0x0000000900048c82 */ /* 0x000fe20008000000 */
[----:B------:R-:W-:Y:S02]  /*5e40*/  UIADD3 UR9, UPT, UPT, -UR6, URZ, URZ ;  /* 0x000000ff06097290 */ /* 0x000fe4000fffe1ff */
[----:B------:R-:W-:Y:S02]  /*5e50*/  @!UP0 USHF.R.U32.HI UR4, URZ, UR43, UR4 ;  /* 0x0000002bff048299 */ /* 0x000fe40008011604 */
[----:B------:R-:W-:Y:S02]  /*5e60*/  UIMAD UR10, UR40, UR10, UR6 ;  /* 0x0000000a280a72a4 */ /* 0x000fe4000f8e0206 */
[----:B------:R-:W-:Y:S04]  /*5e70*/  @!UP0 USEL UR4, UR5, UR4, !UP2 ;  /* 0x0000000405048287 */ /* 0x000fe8000d000000 */
[----:B------:R-:W-:Y:S02]  /*5e80*/  @!UP0 UIMAD UR10, UR7, UR10, UR4 ;  /* 0x0000000a070a82a4 */ /* 0x000fe4000f8e0204 */
[----:B------:R-:W-:Y:S02]  /*5e90*/  @!UP0 UIADD3 UR11, UPT, UPT, UR11, -UR4, URZ ;  /* 0x800000040b0b8290 */ /* 0x000fe4000fffe0ff */
[----:B------:R-:W-:Y:S02]  /*5ea0*/  UIMAD UR7, UR41, UR8, UR38 ;  /* 0x00000008290772a4 */ /* 0x000fe4000f8e0226 */
[----:B------:R-:W-:Y:S02]  /*5eb0*/  @!UP0 UIMAD UR6, UR11, UR40, UR5 ;  /* 0x000000280b0682a4 */ /* 0x000fe4000f8e0205 */
[----:B------:R-:W-:Y:S01]  /*5ec0*/  UIMAD UR4, UR58, UR9, UR37 ;  /* 0x000000093a0472a4 */ /* 0x000fe2000f8e0225 */
[----:B------:R-:W-:Y:S02]  /*5ed0*/  @!UP0 UMOV UR5, UR10 ;  /* 0x0000000a00058c82 */ /* 0x000fe40008000000 */
[----:B------:R-:W-:Y:S02]  /*5ee0*/  UIMAD UR38, UR5, UR41, UR7 ;  /* 0x00000029052672a4 */ /* 0x000fe4000f8e0207 */
[----:B------:R-:W-:Y:S11]  /*5ef0*/  UIMAD UR37, UR6, UR58, UR4 ;  /* 0x0000003a062572a4 */ /* 0x000ff6000f8e0204 */
[----:B------:R-:W-:Y:S01]  /*5f00*/  @!UPT UIADD3 URZ, UPT, UPT, URZ, URZ, URZ ;  /* 0x000000fffffff290 */ /* 0x000fe2000fffe0ff */
.L_x_98:
[----:B------:R-:W-:Y:S01]  /*5f10*/  UISETP.NE.AND UP0, UPT, UR39, 0x1, UPT ;  /* 0x000000012700788c */ /* 0x000fe2000bf05270 */
[----:B------:R-:W-:Y:S01]  /*5f20*/  R2UR UR11, R59 ;  /* 0x000000003b0b72ca */ /* 0x000fe200000e0000 */
[----:B------:R-:W-:Y:S01]  /*5f30*/  USHF.L.U32 UR50, UR29, 0x6, URZ ;  /* 0x000000061d327899 */ /* 0x000fe200080006ff */
[----:B------:R-:W-:Y:S01]  /*5f40*/  IADD3 R51, PT, PT, R51, 0x1, RZ ;  /* 0x0000000133337810 */ /* 0x000fe20007ffe0ff */
[----:B------:R-:W-:Y:S07]  /*5f50*/  USHF.L.U32 UR49, UR32, 0x6, URZ ;  /* 0x0000000620317899 */ /* 0x000fee00080006ff */
[----:B------:R-:W1:Y:S01]  /*5f60*/  @!UP0 LDCU.128 UR12, c[0x0][0xb10] ;  /* 0x00016200ff0c87ac */ /* 0x000e620008000c00 */
[----:B------:R-:W2:Y:S01]  /*5f70*/  @!UP0 LDCU UR5, c[0x0][0xb0c] ;  /* 0x00016180ff0587ac */ /* 0x000ea20008000800 */
[----:B------:R-:W3:Y:S01]  /*5f80*/  @!UP0 LDCU UR10, c[0x0][0xb20] ;  /* 0x00016400ff0a87ac */ /* 0x000ee20008000800 */
[----:B-1----:R-:W-:Y:S02]  /*5f90*/  UIMAD.WIDE.U32 UR8, UR38, UR12, URZ ;  /* 0x0000000c260872a5 */ /* 0x002fe4000f8e00ff */
[----:B------:R-:W-:Y:S02]  /*5fa0*/  UIMAD.WIDE.U32 UR6, UR37, UR15, URZ ;  /* 0x0000000f250672a5 */ /* 0x000fe4000f8e00ff */
[----:B------:R-:W-:Y:S03]  /*5fb0*/  @!UP0 UISETP.NE.AND UP1, UPT, UR14, 0x1, UPT ;  /* 0x000000010e00888c */ /* 0x000fe6000bf25270 */
[----:B------:R-:W-:Y:S01]  /*5fc0*/  @!UP0 UMOV UR4, UR9 ;  /* 0x0000000900048c82 */ /* 0x000fe20008000000 */
[----:B--2---:R-:W-:Y:S02]  /*5fd0*/  @!UP0 UISETP.NE.AND UP2, UPT, UR5, 0x1, UPT ;  /* 0x000000010500888c */ /* 0x004fe4000bf45270 */
[----:B------:R-:W-:Y:S01]  /*5fe0*/  @!UP0 USHF.R.U32.HI UR4, URZ, UR13, UR4 ;  /* 0x0000000dff048299 */ /* 0x000fe20008011604 */
[----:B------:R-:W-:Y:S02]  /*5ff0*/  @!UP0 UMOV UR6, UR7 ;  /* 0x0000000700068c82 */ /* 0x000fe40008000000 */
[----:B---3--:R-:W-:Y:S02]  /*6000*/  @!UP0 USHF.R.U32.HI UR6, URZ, UR10, UR6 ;  /* 0x0000000aff068299 */ /* 0x008fe40008011606 */
[----:B------:R-:W-:Y:S02]  /*6010*/  @!UP0 USEL UR7, UR38, UR4, !UP2 ;  /* 0x0000000426078287 */ /* 0x000fe4000d000000 */
[----:B------:R-:W-:Y:S04]  /*6020*/  @!UP0 USEL UR6, UR37, UR6, !UP1 ;  /* 0x0000000625068287 */ /* 0x000fe8000c800000 */
[----:B------:R-:W-:Y:S02]  /*6030*/  @!UP0 UIADD3 UR4, UPT, UPT, -UR7, UR6, URZ ;  /* 0x0000000607048290 */ /* 0x000fe4000fffe1ff */
[----:B------:R-:W-:Y:S02]  /*6040*/  @!UP0 UIADD3 UR6, UPT, UPT, UR7, -UR6, URZ ;  /* 0x8000000607068290 */ /* 0x000fe4000fffe0ff */
[----:B------:R-:W-:Y:S02]  /*6050*/  @!UP0 UIMAD UR38, UR4, UR5, UR38 ;  /* 0x00000005042682a4 */ /* 0x000fe4000f8e0226 */
[----:B------:R-:W-:Y:S02]  /*6060*/  @!UP0 UIMAD UR37, UR6, UR14, UR37 ;  /* 0x0000000e062582a4 */ /* 0x000fe4000f8e0225 */
[----:B------:R-:W-:Y:S09]  /*6070*/  ULOP3.LUT UP0, URZ, UR11, 0x1b0, URZ, 0xc0, !UPT ;  /* 0x000001b00bff7892 */ /* 0x000ff2000f80c0ff */
[----:B------:R-:W-:Y:S05]  /*6080*/  BRA.U !UP0, `(.L_x_99) ;  /* 0x00000001087c7547 */ /* 0x000fea000b800000 */
[----:B------:R-:W1:Y:S01]  /*6090*/  LDCU.64 UR8, c[0x4][0x80] ;  /* 0x01001000ff0877ac */ /* 0x000e620008000a00 */
[----:B------:R-:W-:Y:S01]  /*60a0*/  MOV R2, 0x0 ;  /* 0x0000000000027802 */ /* 0x000fe20000000f00 */
[----:B------:R-:W-:Y:S02]  /*60b0*/  HFMA2 R12, -RZ, RZ, 0, 5.9604644775390625e-08 ;  /* 0x00000001ff0c7431 */ /* 0x000fe400000001ff */
[----:B------:R-:W-:Y:S01]  /*60c0*/  IMAD.MOV.U32 R8, RZ, RZ, 0x70 ;  /* 0x00000070ff087424 */ /* 0x000fe200078e00ff */
[----:B------:R2:W3:Y:S01]  /*60d0*/  LDC.64 R14, c[0x4][R2] ;  /* 0x01000000020e7b82 */ /* 0x0004e20000000a00 */
[----:B------:R-:W4:Y:S01]  /*60e0*/  LDCU.64 UR6, c[0x4][0x88] ;  /* 0x01001100ff0677ac */ /* 0x000f220008000a00 */
[----:B------:R-:W-:Y:S01]  /*60f0*/  IMAD.MOV.U32 R13, RZ, RZ, RZ ;  /* 0x000000ffff0d7224 */ /* 0x000fe200078e00ff */
[----:B------:R-:W2:Y:S01]  /*6100*/  LDCU.64 UR4, c[0x4][0x8] ;  /* 0x01000100ff0477ac */ /* 0x000ea20008000a00 */
[----:B-1----:R-:W-:Y:S01]  /*6110*/  MOV R5, UR9 ;  /* 0x0000000900057c02 */ /* 0x002fe20008000f00 */
[----:B------:R-:W-:Y:S01]  /*6120*/  IMAD.U32 R4, RZ, RZ, UR8 ;  /* 0x00000008ff047e24 */ /* 0x000fe2000f8e00ff */
[----:B----4-:R-:W-:Y:S01]  /*6130*/  MOV R7, UR7 ;  /* 0x0000000700077c02 */ /* 0x010fe20008000f00 */
[----:B------:R-:W-:Y:S01]  /*6140*/  IMAD.U32 R6, RZ, RZ, UR6 ;  /* 0x00000006ff067e24 */ /* 0x000fe2000f8e00ff */
[----:B--2---:R-:W-:Y:S01]  /*6150*/  MOV R11, UR5 ;  /* 0x00000005000b7c02 */ /* 0x004fe20008000f00 */
[----:B------:R-:W-:Y:S02]  /*6160*/  IMAD.U32 R10, RZ, RZ, UR4 ;  /* 0x00000004ff0a7e24 */ /* 0x000fe4000f8e00ff */
[----:B------:R-:W-:Y:S07]  /*6170*/  LEPC R20, `(.L_x_100) ;  /* 0x000000001014794e */ /* 0x000fee0000000000 */
[----:B---3-5:R-:W-:Y:S05]  /*6180*/  CALL.ABS.NOINC R14 ;  /* 0x000000000e007343 */ /* 0x028fea0003c00000 */
.L_x_100:
[----:B------:R-:W1:Y:S01]  /*6190*/  LDCU.64 UR8, c[0x4][0x80] ;  /* 0x01001000ff0877ac */ /* 0x000e620008000a00 */
[----:B------:R-:W2:Y:S01]  /*61a0*/  LDC.64 R2, c[0x4][R2] ;  /* 0x0100000002027b82 */ /* 0x000ea20000000a00 */
[----:B------:R-:W-:Y:S02]  /*61b0*/  HFMA2 R12, -RZ, RZ, 0, 5.9604644775390625e-08 ;  /* 0x00000001ff0c7431 */ /* 0x000fe400000001ff */
[----:B------:R-:W-:Y:S02]  /*61c0*/  IMAD.MOV.U32 R8, RZ, RZ, 0x70 ;  /* 0x00000070ff087424 */ /* 0x000fe400078e00ff */
[----:B------:R-:W-:Y:S01]  /*61d0*/  IMAD.MOV.U32 R13, RZ, RZ, RZ ;  /* 0x000000ffff0d7224 */ /* 0x000fe200078e00ff */
[----:B------:R-:W3:Y:S01]  /*61e0*/  LDCU.64 UR6, c[0x4][0x88] ;  /* 0x01001100ff0677ac */ /* 0x000ee20008000a00 */
[----:B------:R-:W4:Y:S01]  /*61f0*/  LDCU.64 UR4, c[0x4][0x8] ;  /* 0x01000100ff0477ac */ /* 0x000f220008000a00 */
[----:B-1----:R-:W-:Y:S02]  /*6200*/  MOV R4, UR8 ;  /* 0x0000000800047c02 */ /* 0x002fe40008000f00 */
[----:B------:R-:W-:Y:S02]  /*6210*/  MOV R5, UR9 ;  /* 0x0000000900057c02 */ /* 0x000fe40008000f00 */
[----:B---3--:R-:W-:Y:S01]  /*6220*/  MOV R7, UR7 ;  /* 0x0000000700077c02 */ /* 0x008fe20008000f00 */
[----:B------:R-:W-:Y:S01]  /*6230*/  IMAD.U32 R6, RZ, RZ, UR6 ;  /* 0x00000006ff067e24 */ /* 0x000fe2000f8e00ff */
[----:B----4-:R-:W-:Y:S01]  /*6240*/  MOV R11, UR5 ;  /* 0x00000005000b7c02 */ /* 0x010fe20008000f00 */
[----:B------:R-:W-:Y:S02]  /*6250*/  IMAD.U32 R10, RZ, RZ, UR4 ;  /* 0x00000004ff0a7e24 */ /* 0x000fe4000f8e00ff */
[----:B------:R-:W-:Y:S07]  /*6260*/  LEPC R20, `(.L_x_99) ;  /* 0x000000001014794e */ /* 0x000fee0000000000 */
[----:B--2---:R-:W-:Y:S05]  /*6270*/  CALL.ABS.NOINC R2 ;  /* 0x0000000002007343 */ /* 0x004fea0003c00000 */
.L_x_99:
[----:B------:R-:W-:Y:S02]  /*6280*/  R2UR UR6, R49 ;  /* 0x00000000310672ca */ /* 0x000fe400000e0000 */
[----:B------:R-:W-:Y:S02]  /*6290*/  R2UR UR5, R57 ;  /* 0x00000000390572ca */ /* 0x000fe400000e0000 */
[----:B------:R-:W-:Y:S02]  /*62a0*/  R2UR UR4, R56 ;  /* 0x00000000380472ca */ /* 0x000fe400000e0000 */
[----:B------:R-:W-:Y:S02]  /*62b0*/  ISETP.NE.U32.AND P4, PT, R42, RZ, PT ;  /* 0x000000ff2a00720c */ /* 0x000fe40003f85070 */
[----:B------:R-:W-:Y:S02]  /*62c0*/  ISETP.NE.U32.AND P2, PT, RZ, UR60, PT ;  /* 0x0000003cff007c0c */ /* 0x000fe4000bf45070 */
[----:B------:R-:W-:Y:S02]  /*62d0*/  ISETP.NE.AND.EX P4, PT, R43, RZ, PT, P4 ;  /* 0x000000ff2b00720c */ /* 0x000fe40003f85340 */
[----:B------:R-:W-:Y:S01]  /*62e0*/  ISETP.NE.AND.EX P2, PT, RZ, UR61, PT, P2 ;  /* 0x0000003dff007c0c */ /* 0x000fe2000bf45320 */
[----:B------:R-:W-:Y:S02]  /*62f0*/  UISETP.NE.AND UP2, UPT, UR6, URZ, UPT ;  /* 0x000000ff0600728c */ /* 0x000fe4000bf45270 */
[----:B------:R-:W-:Y:S04]  /*6300*/  UISETP.NE.U32.AND UP0, UPT, UR5, URZ, UPT ;  /* 0x000000ff0500728c */ /* 0x000fe8000bf05070 */
[----:B------:R-:W-:Y:S01]  /*6310*/  UISETP.NE.AND.EX UP1, UPT, UR4, URZ, UPT, UP0 ;  /* 0x000000ff0400728c */ /* 0x000fe2000bf25300 */
[----:B------:R-:W-:Y:S01]  /*6320*/  PLOP3.LUT P1, PT, PT, PT, UP2, 0x80, 0x8 ;  /* 0x000000000008781c */ /* 0x000fe20003f2f028 */
[----:B------:R-:W-:Y:S03]  /*6330*/  UPLOP3.LUT UP0, UPT, UPT, UPT, UPT, 0x40, 0x4 ;  /* 0x000000000004789c */ /* 0x000fe60003f0e870 */
[----:B------:R-:W-:Y:S06]  /*6340*/  @UP2 UPLOP3.LUT UP0, UPT, UPT, UPT, UP1, 0x80, 0x8 ;  /* 0x000000000008289c */ /* 0x000fec0003f0f010 */
[----:B------:R-:W-:Y:S01]  /*6350*/  PLOP3.LUT P0, PT, PT, PT, UP0, 0x80, 0x8 ;  /* 0x000000000008781c */ /* 0x000fe20003f0f008 */
[----:B------:R-:W-:Y:S01]  /*6360*/  @!UPT UIADD3 URZ, UPT, UPT, URZ, URZ, URZ ;  /* 0x000000fffffff290 */ /* 0x000fe2000fffe0ff */
[----:B------:R-:W-:Y:S11]  /*6370*/  BRA.U !UP1, `(.L_x_101) ;  /* 0x0000000109407547 */ /* 0x000ff6000b800000 */
[----:B------:R-:W-:Y:S01]  /*6380*/  UISETP.NE.U32.AND UP0, UPT, UR60, URZ, UPT ;  /* 0x000000ff3c00728c */ /* 0x000fe2000bf05070 */
[----:B------:R-:W-:Y:S01]  /*6390*/  R2UR UR6, R57 ;  /* 0x00000000390672ca */ /* 0x000fe200000e0000 */
[----:B------:R-:W1:Y:S01]  /*63a0*/  LDCU.64 UR8, c[0x0][0x358] ;  /* 0x00006b00ff0877ac */ /* 0x000e620008000a00 */
[----:B------:R-:W-:Y:S02]  /*63b0*/  HFMA2 R45, -RZ, RZ, 0, 5.9604644775390625e-08 ;  /* 0x00000001ff2d7431 */ /* 0x000fe400000001ff */
[----:B------:R-:W-:Y:S01]  /*63c0*/  IMAD.MOV.U32 R0, RZ, RZ, 0x1 ;  /* 0x00000001ff007424 */ /* 0x000fe200078e00ff */
[----:B------:R-:W-:Y:S06]  /*63d0*/  UISETP.NE.AND.EX UP0, UPT, UR61, URZ, UPT, UP0 ;  /* 0x000000ff3d00728c */ /* 0x000fec000bf05300 */
[----:B------:R-:W-:Y:S05]  /*63e0*/  PLOP3.LUT P3, PT, PT, PT, UP0, 0x80, 0x8 ;  /* 0x000000000008781c */ /* 0x000fea0003f6f008 */
[----:B------:R-:W2:Y:S01]  /*63f0*/  @UP0 LDCU.64 UR4, c[0x0][0x888] ;  /* 0x00011100ff0407ac */ /* 0x000ea20008000a00 */
[----:B------:R-:W-:Y:S07]  /*6400*/  @UP0 UIMAD UR6, UR36, UR6, URZ ;  /* 0x00000006240602a4 */ /* 0x000fee000f8e02ff */
[----:B------:R-:W-:Y:S01]  /*6410*/  @!P3 PRMT R45, R0, 0x7610, R45 ;  /* 0x00007610002db816 */ /* 0x000fe2000000002d */
[----:B--2---:R-:W-:Y:S06]  /*6420*/  @UP0 UIMAD.WIDE UR4, UR6, 0x4, UR4 ;  /* 0x00000004060408a5 */ /* 0x004fec000f8e0204 */
[----:B-----5:R-:W-:Y:S02]  /*6430*/  IMAD.U32 R26, RZ, RZ, UR4 ;  /* 0x00000004ff1a7e24 */ /* 0x020fe4000f8e00ff */
[----:B------:R-:W-:Y:S03]  /*6440*/  IMAD.U32 R27, RZ, RZ, UR5 ;  /* 0x00000005ff1b7e24 */ /* 0x000fe6000f8e00ff */
[----:B------:R-:W2:Y:S02]  /*6450*/  @!UP0 LDCU UR4, c[0x0][0x880] ;  /* 0x00011000ff0487ac */ /* 0x000ea40008000800 */
[----:B-1----:R1:W5:Y:S02]  /*6460*/  @P3 LDG.E R26, desc[UR8][R26.64] ;  /* 0x000000081a1a3981 */ /* 0x002364000c1e1900 */
[----:B-12---:R-:W-:Y:S02]  /*6470*/  @!P3 MOV R26, UR4 ;  /* 0x00000004001abc02 */ /* 0x006fe40008000f00 */
.L_x_101:
[----:B------:R-:W-:Y:S05]  /*6480*/  @!P4 BRA `(.L_x_102) ;  /* 0x000000000024c947 */ /* 0x000fea0003800000 */
[----:B------:R-:W-:Y:S01]  /*6490*/  ISETP.NE.U32.AND P3, PT, R40, RZ, PT ;  /* 0x000000ff2800720c */ /* 0x000fe20003f65070 */
[----:B------:R-:W1:Y:S03]  /*64a0*/  LDCU.64 UR4, c[0x0][0x358] ;  /* 0x00006b00ff0477ac */ /* 0x000e660008000a00 */
[----:B------:R-:W-:Y:S11]  /*64b0*/  ISETP.NE.AND.EX P3, PT, R41, RZ, PT, P3 ;  /* 0x000000ff2900720c */ /* 0x000ff60003f65330 */
[----:B------:R-:W-:Y:S02]  /*64c0*/  @!UPT UIADD3 URZ, UPT, UPT, URZ, URZ, URZ ;  /* 0x000000fffffff290 */ /* 0x000fe4000fffe0ff */
[----:B------:R-:W2:Y:S01]  /*64d0*/  @P3 LDC.64 R2, c[0x0][0x8a8] ;  /* 0x00022a00ff023b82 */ /* 0x000ea20000000a00 */
[----:B------:R-:W-:Y:S04]  /*64e0*/  @P3 IMAD R0, R42, UR36, RZ ;  /* 0x000000242a003c24 */ /* 0x000fe8000f8e02ff */
[----:B--2---:R-:W-:Y:S05]  /*64f0*/  @P3 IMAD.WIDE R2, R0, 0x4, R2 ;  /* 0x0000000400023825 */ /* 0x004fea00078e0202 */
[----:B-1---5:R1:W5:Y:S02]  /*6500*/  @P3 LDG.E R24, desc[UR4][R2.64] ;  /* 0x0000000402183981 */ /* 0x022364000c1e1900 */
[----:B-1----:R-:W2:Y:S02]  /*6510*/  @!P3 LDC R24, c[0x0][0x8a0] ;  /* 0x00022800ff18bb82 */ /* 0x002ea40000000800 */
.L_x_102:
[----:B-----5:R-:W-:Y:S01]  /*6520*/  FSETP.NEU.AND P3, PT, R26, RZ, PT ;  /* 0x000000ff1a00720b */ /* 0x020fe20003f6d000 */
[----:B------:R-:W-:Y:S01]  /*6530*/  IMAD.U32 R2, RZ, RZ, UR46 ;  /* 0x0000002eff027e24 */ /* 0x000fe2000f8e00ff */
[----:B------:R-:W-:Y:S01]  /*6540*/  SEL R5, RZ, 0xffffffff, P2 ;  /* 0xffffffffff057807 */ /* 0x000fe20001000000 */
[----:B------:R-:W-:Y:S01]  /*6550*/  ULOP3.LUT UR4, UR55, 0x1, URZ, 0x3c, !UPT ;  /* 0x0000000137047892 */ /* 0x000fe2000f8e3cff */
[----:B------:R-:W-:Y:S01]  /*6560*/  @P1 LOP3.LUT P2, RZ, R45, 0xff, RZ, 0xc0, !PT ;  /* 0x000000ff2dff1812 */ /* 0x000fe2000784c0ff */
[----:B------:R-:W-:Y:S01]  /*6570*/  BSSY B1, `(.L_x_103) ;  /* 0x000003d000017945 */ /* 0x000fe20003800000 */
[----:B------:R-:W-:Y:S01]  /*6580*/  @P1 SEL R0, RZ, 0xffffffff, P3 ;  /* 0xffffffffff001807 */ /* 0x000fe20001800000 */
[----:B------:R-:W-:Y:S01]  /*6590*/  IMAD.MOV.U32 R65, RZ, RZ, 0x1 ;  /* 0x00000001ff417424 */ /* 0x000fe200078e00ff */
[----:B------:R-:W-:Y:S01]  /*65a0*/  LEA R2, R2, UR44, 0x3 ;  /* 0x0000002c02027c11 */ /* 0x000fe2000f8e18ff */
[----:B------:R-:W-:Y:S01]  /*65b0*/  IMAD.U32 R63, RZ, RZ, UR4 ;  /* 0x00000004ff3f7e24 */ /* 0x000fe2000f8e00ff */
[----:B------:R-:W-:Y:S01]  /*65c0*/  @P0 SEL R0, R5, R0, !P2 ;  /* 0x0000000005000207 */ /* 0x000fe20005000000 */
[----:B------:R-:W-:Y:S01]  /*65d0*/  IMAD.U32 R64, RZ, RZ, UR46 ;  /* 0x0000002eff407e24 */ /* 0x000fe2000f8e00ff */
[----:B------:R-:W-:Y:S02]  /*65e0*/  LEA R27, R22, UR44, 0x3 ;  /* 0x0000002c161b7c11 */ /* 0x000fe4000f8e18ff */
[----:B------:R-:W-:Y:S02]  /*65f0*/  CS2R R38, SRZ ;  /* 0x0000000000267805 */ /* 0x000fe4000001ff00 */
[----:B------:R-:W-:Y:S02]  /*6600*/  @P1 LOP3.LUT R0, R0, 0x1, RZ, 0xc0, !PT ;  /* 0x0000000100001812 */ /* 0x000fe400078ec0ff */
[----:B------:R-:W-:Y:S02]  /*6610*/  CS2R R36, SRZ ;  /* 0x0000000000247805 */ /* 0x000fe4000001ff00 */
[----:B------:R-:W-:Y:S02]  /*6620*/  SHF.L.U32 R3, R53, 0x1f, RZ ;  /* 0x0000001f35037819 */ /* 0x000fe400000006ff */
[----:B------:R-:W-:Y:S02]  /*6630*/  CS2R R30, SRZ ;  /* 0x00000000001e7805 */ /* 0x000fe4000001ff00 */
[----:B------:R-:W-:Y:S02]  /*6640*/  ISETP.NE.U32.OR P5, PT, R0, 0x1, !P1 ;  /* 0x000000010000780c */ /* 0x000fe40004fa5470 */
[----:B------:R-:W-:Y:S02]  /*6650*/  CS2R R28, SRZ ;  /* 0x00000000001c7805 */ /* 0x000fe4000001ff00 */
[----:B------:R-:W-:Y:S02]  /*6660*/  PLOP3.LUT P2, PT, PT, PT, UP1, 0x80, 0x8 ;  /* 0x000000000008781c */ /* 0x000fe40003f4f018 */
[----:B------:R-:W-:Y:S02]  /*6670*/  LEA.HI R25, R22, R22, RZ, 0x1 ;  /* 0x0000001616197211 */ /* 0x000fe400078f08ff */
[----:B------:R-:W-:Y:S02]  /*6680*/  LOP3.LUT P4, R50, R45, 0xff, RZ, 0xc0, !PT ;  /* 0x000000ff2d327812 */ /* 0x000fe4000788c0ff */
[----:B------:R-:W-:Y:S02]  /*6690*/  SEL R4, RZ, 0xffffffff, P3 ;  /* 0xffffffffff047807 */ /* 0x000fe40001800000 */
[----:B------:R-:W-:Y:S02]  /*66a0*/  P2R R61, PR, RZ, 0x20 ;  /* 0x00000020ff3d7803 */ /* 0x000fe40000000000 */
[----:B------:R-:W-:Y:S03]  /*66b0*/  @P5 SHF.L.U32 R0, R63, 0x1f, RZ ;  /* 0x0000001f3f005819 */ /* 0x000fe600000006ff */
[----:B------:R-:W-:Y:S01]  /*66c0*/  @P2 SEL R4, R5, R4, !P4 ;  /* 0x0000000405042207 */ /* 0x000fe20006000000 */
[----:B------:R1:W3:Y:S03]  /*66d0*/  @P5 SYNCS.PHASECHK.TRANS64.TRYWAIT P1, [R2+URZ+0xd0], R0 ;  /* 0x0000d000020055a7 */ /* 0x0002e600080211ff */
[----:B------:R-:W-:Y:S04]  /*66e0*/  LOP3.LUT R4, R4, 0x1, RZ, 0xc0, !PT ;  /* 0x0000000104047812 */ /* 0x000fe800078ec0ff */
[----:B------:R-:W-:Y:S04]  /*66f0*/  ISETP.NE.U32.AND P2, PT, R4, 0x1, PT ;  /* 0x000000010400780c */ /* 0x000fe80003f45070 */
[----:B------:R-:W-:Y:S01]  /*6700*/  P2R R66, PR, RZ, 0x4 ;  /* 0x00000004ff427803 */ /* 0x000fe20000000000 */
[----:B------:R4:W2:Y:S01]  /*6710*/  SYNCS.PHASECHK.TRANS64.TRYWAIT P0, [R27+URZ+0x130], R3 ;  /* 0x000130031b0075a7 */ /* 0x0008a200080011ff */
[C---:B-1----:R-:W-:Y:S01]  /*6720*/  IMAD.SHL.U32 R0, R25.reuse, 0x20, RZ ;  /* 0x0000002019007824 */ /* 0x042fe200078e00ff */
[----:B------:R-:W-:Y:S04]  /*6730*/  LOP3.LUT R25, R25, 0xffe, RZ, 0xc0, !PT ;  /* 0x00000ffe19197812 */ /* 0x000fe800078ec0ff */
[----:B------:R-:W-:Y:S01]  /*6740*/  LOP3.LUT R0, R0, 0xffffffc0, RZ, 0xc0, !PT ;  /* 0xffffffc000007812 */ /* 0x000fe200078ec0ff */
[----:B------:R-:W-:Y:S04]  /*6750*/  IMAD.IADD R25, R22, 0x1, -R25 ;  /* 0x0000000116197824 */ /* 0x000fe800078e0a19 */
[----:B------:R-:W-:Y:S04]  /*6760*/  IMAD.IADD R0, R23, 0x1, R0 ;  /* 0x0000000117007824 */ /* 0x000fe800078e0200 */
[----:B------:R-:W-:Y:S01]  /*6770*/  IMAD R25, R25, 0x100000, R0 ;  /* 0x0010000019197824 */ /* 0x000fe200078e0200 */
[----:B---3--:R-:W-:Y:S01]  /*6780*/  @P5 SEL R65, RZ, 0x1, !P1 ;  /* 0x00000001ff415807 */ /* 0x008fe20004800000 */
[----:B----4-:R-:W-:Y:S06]  /*6790*/  @!P5 BRA `(.L_x_104) ;  /* 0x000000000068d947 */ /* 0x010fec0003800000 */
[----:B------:R-:W-:Y:S01]  /*67a0*/  HFMA2 R31, -RZ, RZ, 0, 0 ;  /* 0x00000000ff1f7431 */ /* 0x000fe200000001ff */
[----:B------:R-:W-:Y:S01]  /*67b0*/  ISETP.NE.AND P1, PT, R65, RZ, PT ;  /* 0x000000ff4100720c */ /* 0x000fe20003f25270 */
[----:B------:R-:W-:Y:S01]  /*67c0*/  IMAD.U32 R0, RZ, RZ, UR46 ;  /* 0x0000002eff007e24 */ /* 0x000fe2000f8e00ff */
[----:B------:R-:W-:Y:S11]  /*67d0*/  BSSY B0, `(.L_x_105) ;  /* 0x0000005000007945 */ /* 0x000ff60003800000 */
[----:B------:R-:W-:Y:S05]  /*67e0*/  @P1 BRA `(.L_x_106) ;  /* 0x00000000000c1947 */ /* 0x000fea0003800000 */
[----:B------:R-:W-:Y:S04]  /*67f0*/  SHF.L.U32 R4, R63, 0x1f, RZ ;  /* 0x0000001f3f047819 */ /* 0x000fe800000006ff */
[----:B------:R-:W1:Y:S02]  /*6800*/  SYNCS.PHASECHK.TRANS64.TRYWAIT P1, [R2+URZ+0xd0], R4 ;  /* 0x0000d004020075a7 */ /* 0x000e6400080211ff */
[----:B-1----:R-:W-:Y:S05]  /*6810*/  @!P1 BRA `(.L_x_107) ;  /* 0x00000020008c9947 */ /* 0x002fea0003800000 */
.L_x_106:
[----:B------:R-:W-:Y:S05]  /*6820*/  BSYNC B0 ;  /* 0x0000000000007941 */ /* 0x000fea0003800000 */
.L_x_105:
[----:B------:R-:W-:Y:S01]  /*6830*/  ISETP.NE.AND P1, PT, R66, RZ, PT ;  /* 0x000000ff4200720c */ /* 0x000fe20003f25270 */
[----:B------:R-:W-:Y:S01]  /*6840*/  IMAD.MOV.U32 R30, RZ, RZ, RZ ;  /* 0x000000ffff1e7224 */ /* 0x000fe200078e00ff */
[----:B------:R-:W-:Y:S02]  /*6850*/  CS2R R28, SRZ ;  /* 0x00000000001c7805 */ /* 0x000fe4000001ff00 */
[----:B------:R-:W-:Y:S02]  /*6860*/  CS2R R38, SRZ ;  /* 0x0000000000267805 */ /* 0x000fe4000001ff00 */
[----:B------:R-:W-:Y:S07]  /*6870*/  CS2R R36, SRZ ;  /* 0x0000000000247805 */ /* 0x000fee000001ff00 */
[----:B-1----:R-:W-:Y:S01]  /*6880*/  @P1 IMAD R2, R0, 0x800, R44 ;  /* 0x0000080000021824 */ /* 0x002fe200078e022c */
[----:B------:R-:W-:Y:S05]  /*6890*/  @P1 WARPSYNC.ALL ;  /* 0x0000000000001948 */ /* 0x000fea0003800000 */
[----:B------:R-:W-:Y:S01]  /*68a0*/  @P1 LEA R2, R2, UR44, 0x1 ;  /* 0x0000002c02021c11 */ /* 0x000fe2000f8e08ff */
[----:B------:R-:W-:Y:S04]  /*68b0*/  UIADD3 UR4, UPT, UPT, UR46, 0x1, URZ ;  /* 0x000000012e047890 */ /* 0x000fe8000fffe0ff */
[----:B------:R1:W3:Y:S01]  /*68c0*/  @P1 LDSM.16.M88.4 R28, [R2+0x200] ;  /* 0x00020000021c183b */ /* 0x0002e20000000200 */
[----:B------:R-:W-:Y:S01]  /*68d0*/  UISETP.NE.AND UP0, UPT, UR4, 0x3, UPT ;  /* 0x000000030400788c */ /* 0x000fe2000bf05270 */
[----:B------:R-:W-:Y:S03]  /*68e0*/  @P1 IMAD R0, R54, 0x2, R2 ;  /* 0x0000000236001824 */ /* 0x000fe600078e0202 */
[----:B------:R-:W-:Y:S02]  /*68f0*/  USEL UR5, URZ, 0x1, UP0 ;  /* 0x00000001ff057887 */ /* 0x000fe40008000000 */
[----:B------:R1:W4:Y:S01]  /*6900*/  @P1 LDSM.16.M88.4 R36, [R0+0x200] ;  /* 0x000200000024183b */ /* 0x0003220000000200 */
[----:B------:R-:W-:Y:S03]  /*6910*/  USEL UR4, UR4, URZ, UP0 ;  /* 0x000000ff04047287 */ /* 0x000fe60008000000 */
[----:B------:R-:W-:Y:S03]  /*6920*/  LOP3.LUT R63, R63, UR5, RZ, 0x3c, !PT ;  /* 0x000000053f3f7c12 */ /* 0x000fe6000f8e3cff */
[----:B------:R-:W-:Y:S02]  /*6930*/  IMAD.U32 R64, RZ, RZ, UR4 ;  /* 0x00000004ff407e24 */ /* 0x000fe4000f8e00ff */
.L_x_104:
[----:B------:R-:W-:Y:S05]  /*6940*/  BSYNC B1 ;  /* 0x0000000000017941 */ /* 0x000fea0003800000 */
.L_x_103:
[----:B-1----:R-:W-:Y:S04]  /*6950*/  SHF.R.U32.HI R0, RZ, 0x15, R25 ;  /* 0x00000015ff007819 */ /* 0x002fe80000011619 */
[----:B------:R-:W-:Y:S01]  /*6960*/  LOP3.LUT P1, RZ, R0, 0x3, R46, 0x48, !PT ;  /* 0x0000000300ff7812 */ /* 0x000fe2000782482e */
[----:B------:R-:W-:Y:S01]  /*6970*/  @!UPT UIADD3 URZ, UPT, UPT, URZ, URZ, URZ ;  /* 0x000000fffffff290 */ /* 0x000fe2000fffe0ff */
[----:B--2---:R-:W-:Y:S11]  /*6980*/  @P0 BRA `(.L_x_108) ;  /* 0x0000000000080947 */ /* 0x004ff60003800000 */
[----:B------:R-:W1:Y:S02]  /*6990*/  SYNCS.PHASECHK.TRANS64.TRYWAIT P0, [R27+URZ+0x130], R3 ;  /* 0x000130031b0075a7 */ /* 0x000e6400080011ff */
[----:B-1----:R-:W-:Y:S05]  /*69a0*/  @!P0 BRA `(.L_x_109) ;  /* 0x00000020003c8947 */ /* 0x002fea0003800000 */
.L_x_108:
[----:B------:R-:W-:Y:S05]  /*69b0*/  @!P1 BRA `(.L_x_110) ;  /* 0x0000000000409947 */ /* 0x000fea0003800000 */
[----:B------:R-:W2:Y:S01]  /*69c0*/  LDCU.64 UR8, c[0x4][0x70] ;  /* 0x01000e00ff0877ac */ /* 0x000ea20008000a00 */
[----:B-1----:R-:W-:Y:S01]  /*69d0*/  MOV R3, 0x0 ;  /* 0x0000000000037802 */ /* 0x002fe20000000f00 */
[----:B------:R-:W-:Y:S02]  /*69e0*/  HFMA2 R12, -RZ, RZ, 0, 5.9604644775390625e-08 ;  /* 0x00000001ff0c7431 */ /* 0x000fe400000001ff */
[----:B------:R-:W-:Y:S02]  /*69f0*/  IMAD.MOV.U32 R8, RZ, RZ, 0x192 ;  /* 0x00000192ff087424 */ /* 0x000fe400078e00ff */
[----:B------:R-:W-:Y:S01]  /*6a00*/  IMAD.MOV.U32 R13, RZ, RZ, RZ ;  /* 0x000000ffff0d7224 */ /* 0x000fe200078e00ff */
[----:B------:R-:W1:Y:S01]  /*6a10*/  LDCU.64 UR6, c[0x4][0x78] ;  /* 0x01000f00ff0677ac */ /* 0x000e620008000a00 */
[----:B------:R-:W3:Y:S01]  /*6a20*/  LDC.64 R2, c[0x4][R3] ;  /* 0x0100000003027b82 */ /* 0x000ee20000000a00 */
[----:B------:R-:W5:Y:S01]  /*6a30*/  LDCU.64 UR4, c[0x4][0x10] ;  /* 0x01000200ff0477ac */ /* 0x000f620008000a00 */
[----:B--2---:R-:W-:Y:S01]  /*6a40*/  MOV R5, UR9 ;  /* 0x0000000900057c02 */ /* 0x004fe20008000f00 */
[----:B------:R-:W-:Y:S01]  /*6a50*/  IMAD.U32 R4, RZ, RZ, UR8 ;  /* 0x00000008ff047e24 */ /* 0x000fe2000f8e00ff */
[----:B-1----:R-:W-:Y:S01]  /*6a60*/  MOV R7, UR7 ;  /* 0x0000000700077c02 */ /* 0x002fe20008000f00 */
[----:B------:R-:W-:Y:S01]  /*6a70*/  IMAD.U32 R6, RZ, RZ, UR6 ;  /* 0x00000006ff067e24 */ /* 0x000fe2000f8e00ff */
[----:B-----5:R-:W-:Y:S01]  /*6a80*/  MOV R11, UR5 ;  /* 0x00000005000b7c02 */ /* 0x020fe20008000f00 */
[----:B------:R-:W-:Y:S02]  /*6a90*/  IMAD.U32 R10, RZ, RZ, UR4 ;  /* 0x00000004ff0a7e24 */ /* 0x000fe4000f8e00ff */
[----:B------:R-:W-:Y:S07]  /*6aa0*/  LEPC R20, `(.L_x_110) ;  /* 0x000000001014794e */ /* 0x000fee0000000000 */
[----:B---34-:R-:W-:Y:S05]  /*6ab0*/  CALL.ABS.NOINC R2 ;  /* 0x0000000002007343 */ /* 0x018fea0003c00000 */
.L_x_110:
[----:B------:R-:W-:Y:S05]  /*6ac0*/  WARPSYNC.ALL ;  /* 0x0000000000007948 */ /* 0x000fea0003800000 */
[----:B------:R-:W-:Y:S01]  /*6ad0*/  R2UR UR4, R25 ;  /* 0x00000000190472ca */ /* 0x000fe200000e0000 */
[----:B-1-3--:R-:W-:Y:S01]  /*6ae0*/  HADD2.F32 R3, -RZ, R28.H0_H0 ;  /* 0x2000001cff037230 */ /* 0x00afe20000004100 */
[----:B------:R-:W-:Y:S01]  /*6af0*/  SHF.L.U32 R62, R54, 0x1, RZ ;  /* 0x00000001363e7819 */ /* 0x000fe200000006ff */
[----:B------:R-:W-:Y:S01]  /*6b00*/  HADD2.F32 R20, -RZ, R30.H0_H0 ;  /* 0x2000001eff147230 */ /* 0x000fe20000004100 */
[----:B------:R-:W-:Y:S01]  /*6b10*/  ISETP.NE.AND P0, PT, R55, RZ, PT ;  /* 0x000000ff3700720c */ /* 0x000fe20003f05270 */
[----:B------:R-:W-:Y:S08]  /*6b20*/  BSSY.RECONVERGENT B0, `(.L_x_111) ;  /* 0x000004e000007945 */ /* 0x000ff00003800200 */
[----:B------:R-:W1:Y:S02]  /*6b30*/  LDTM.16dp256bit.x4 R4, tmem[UR4] ;  /* 0x00000004000479ee */ /* 0x000e640008120000 */
[C---:B-1----:R-:W-:Y:S01]  /*6b40*/  FMUL R0, R24.reuse, R4 ;  /* 0x0000000418007220 */ /* 0x042fe20000400000 */
[----:B------:R-:W-:Y:S02]  /*6b50*/  HADD2.F32 R4, -RZ, R28.H1_H1 ;  /* 0x3000001cff047230 */ /* 0x000fe40000004100 */
[----:B------:R-:W-:Y:S01]  /*6b60*/  FMUL R2, R24, R5 ;  /* 0x0000000518027220 */ /* 0x000fe20000400000 */
[--C-:B------:R-:W-:Y:S02]  /*6b70*/  HADD2.F32 R5, -RZ, R29.reuse.H0_H0 ;  /* 0x2000001dff057230 */ /* 0x100fe40000004100 */
[----:B------:R-:W-:Y:S01]  /*6b80*/  FFMA R0, R26, R3, R0 ;  /* 0x000000031a007223 */ /* 0x000fe20000000000 */
[----:B------:R-:W-:Y:S01]  /*6b90*/  FMUL R3, R24, R6 ;  /* 0x0000000618037220 */ /* 0x000fe20000400000 */
[----:B------:R-:W-:Y:S02]  /*6ba0*/  HADD2.F32 R6, -RZ, R29.H1_H1 ;  /* 0x3000001dff067230 */ /* 0x000fe40000004100 */
[----:B------:R-:W-:Y:S01]  /*6bb0*/  FFMA R2, R26, R4, R2 ;  /* 0x000000041a027223 */ /* 0x000fe20000000002 */
[----:B------:R-:W-:Y:S01]  /*6bc0*/  FMUL R7, R24, R7 ;  /* 0x0000000718077220 */ /* 0x000fe20000400000 */
[----:B------:R-:W-:Y:S01]  /*6bd0*/  FFMA R3, R26, R5, R3 ;  /* 0x000000051a037223 */ /* 0x000fe20000000003 */
[C---:B------:R-:W-:Y:S01]  /*6be0*/  FMUL R4, R24.reuse, R8 ;  /* 0x0000000818047220 */ /* 0x040fe20000400000 */
[----:B------:R-:W-:Y:S01]  /*6bf0*/  FMUL R5, R24, R9 ;  /* 0x0000000918057220 */ /* 0x000fe20000400000 */
[----:B------:R-:W-:Y:S01]  /*6c00*/  F2FP.F16.F32.PACK_AB R32, R2, R0 ;  /* 0x000000000220723e */ /* 0x000fe200000000ff */
[C---:B------:R-:W-:Y:S01]  /*6c10*/  FFMA R7, R26.reuse, R6, R7 ;  /* 0x000000061a077223 */ /* 0x040fe20000000007 */
[----:B------:R-:W-:Y:S02]  /*6c20*/  HADD2.F32 R0, -RZ, R30.H1_H1 ;  /* 0x3000001eff007230 */ /* 0x000fe40000004100 */
[----:B------:R-:W-:Y:S01]  /*6c30*/  FFMA R4, R26, R20, R4 ;  /* 0x000000141a047223 */ /* 0x000fe20000000004 */
[--C-:B------:R-:W-:Y:S02]  /*6c40*/  HADD2.F32 R2, -RZ, R31.reuse.H0_H0 ;  /* 0x2000001fff027230 */ /* 0x100fe40000004100 */
[----:B------:R-:W-:Y:S01]  /*6c50*/  FMUL R6, R24, R10 ;  /* 0x0000000a18067220 */ /* 0x000fe20000400000 */
[----:B------:R-:W-:Y:S01]  /*6c60*/  F2FP.F16.F32.PACK_AB R33, R7, R3 ;  /* 0x000000030721723e */ /* 0x000fe200000000ff */
[----:B------:R-:W-:Y:S02]  /*6c70*/  HADD2.F32 R3, -RZ, R31.H1_H1 ;  /* 0x3000001fff037230 */ /* 0x000fe40000004100 */
[----:B------:R-:W-:Y:S01]  /*6c80*/  FFMA R5, R26, R0, R5 ;  /* 0x000000001a057223 */ /* 0x000fe20000000005 */
[C---:B------:R-:W-:Y:S01]  /*6c90*/  FMUL R11, R24.reuse, R11 ;  /* 0x0000000b180b7220 */ /* 0x040fe20000400000 */
[--C-:B----4-:R-:W-:Y:S02]  /*6ca0*/  HADD2.F32 R7, -RZ, R36.reuse.H0_H0 ;  /* 0x20000024ff077230 */ /* 0x110fe40000004100 */
[C---:B------:R-:W-:Y:S01]  /*6cb0*/  FMUL R8, R24.reuse, R12 ;  /* 0x0000000c18087220 */ /* 0x040fe20000400000 */
[----:B------:R-:W-:Y:S02]  /*6cc0*/  HADD2.F32 R0, -RZ, R36.H1_H1 ;  /* 0x30000024ff007230 */ /* 0x000fe40000004100 */
[----:B------:R-:W-:Y:S01]  /*6cd0*/  FMUL R9, R24, R13 ;  /* 0x0000000d18097220 */ /* 0x000fe20000400000 */
[C---:B------:R-:W-:Y:S01]  /*6ce0*/  FFMA R6, R26.reuse, R2, R6 ;  /* 0x000000021a067223 */ /* 0x040fe20000000006 */
[C---:B------:R-:W-:Y:S01]  /*6cf0*/  FFMA R11, R26.reuse, R3, R11 ;  /* 0x000000031a0b7223 */ /* 0x040fe2000000000b */
[C---:B------:R-:W-:Y:S01]  /*6d00*/  FFMA R8, R26.reuse, R7, R8 ;  /* 0x000000071a087223 */ /* 0x040fe20000000008 */
[----:B------:R-:W-:Y:S01]  /*6d10*/  FFMA R9, R26, R0, R9 ;  /* 0x000000001a097223 */ /* 0x000fe20000000009 */
[--C-:B------:R-:W-:Y:S02]  /*6d20*/  HADD2.F32 R2, -RZ, R37.reuse.H0_H0 ;  /* 0x20000025ff027230 */ /* 0x100fe40000004100 */
[C---:B------:R-:W-:Y:S01]  /*6d30*/  FMUL R10, R24.reuse, R14 ;  /* 0x0000000e180a7220 */ /* 0x040fe20000400000 */
[----:B------:R-:W-:Y:S02]  /*6d40*/  HADD2.F32 R0, -RZ, R37.H1_H1 ;  /* 0x30000025ff007230 */ /* 0x000fe40000004100 */
[----:B------:R-:W-:Y:S01]  /*6d50*/  FMUL R15, R24, R15 ;  /* 0x0000000f180f7220 */ /* 0x000fe20000400000 */
[----:B------:R-:W-:Y:S01]  /*6d60*/  F2FP.F16.F32.PACK_AB R34, R5, R4 ;  /* 0x000000040522723e */ /* 0x000fe200000000ff */
[----:B------:R-:W-:Y:S01]  /*6d70*/  FFMA R10, R26, R2, R10 ;  /* 0x000000021a0a7223 */ /* 0x000fe2000000000a */
[----:B------:R-:W-:Y:S01]  /*6d80*/  FMUL R12, R24, R16 ;  /* 0x00000010180c7220 */ /* 0x000fe20000400000 */
[----:B------:R-:W-:Y:S01]  /*6d90*/  FFMA R15, R26, R0, R15 ;  /* 0x000000001a0f7223 */ /* 0x000fe2000000000f */
[--C-:B------:R-:W-:Y:S01]  /*6da0*/  HADD2.F32 R0, -RZ, R38.reuse.H0_H0 ;  /* 0x20000026ff007230 */ /* 0x100fe20000004100 */
[----:B------:R-:W-:Y:S01]  /*6db0*/  MOV R5, UR46 ;  /* 0x0000002e00057c02 */ /* 0x000fe20008000f00 */
[----:B------:R-:W-:Y:S02]  /*6dc0*/  HADD2.F32 R2, -RZ, R38.H1_H1 ;  /* 0x30000026ff027230 */ /* 0x000fe40000004100 */
[C---:B------:R-:W-:Y:S01]  /*6dd0*/  FMUL R13, R24.reuse, R17 ;  /* 0x00000011180d7220 */ /* 0x040fe20000400000 */
[--C-:B------:R-:W-:Y:S02]  /*6de0*/  HADD2.F32 R3, -RZ, R39.reuse.H0_H0 ;  /* 0x20000027ff037230 */ /* 0x100fe40000004100 */
[C---:B------:R-:W-:Y:S01]  /*6df0*/  FMUL R14, R24.reuse, R18 ;  /* 0x00000012180e7220 */ /* 0x040fe20000400000 */
[----:B------:R-:W-:Y:S02]  /*6e00*/  HADD2.F32 R4, -RZ, R39.H1_H1 ;  /* 0x30000027ff047230 */ /* 0x000fe40000004100 */
[----:B------:R-:W-:Y:S01]  /*6e10*/  FMUL R19, R24, R19 ;  /* 0x0000001318137220 */ /* 0x000fe20000400000 */
[C---:B------:R-:W-:Y:S01]  /*6e20*/  FFMA R12, R26.reuse, R0, R12 ;  /* 0x000000001a0c7223 */ /* 0x040fe2000000000c */
[----:B------:R-:W-:Y:S01]  /*6e30*/  LEA R5, R5, R44, 0xb ;  /* 0x0000002c05057211 */ /* 0x000fe200078e58ff */
[C---:B------:R-:W-:Y:S01]  /*6e40*/  FFMA R13, R26.reuse, R2, R13 ;  /* 0x000000021a0d7223 */ /* 0x040fe2000000000d */
[C---:B------:R-:W-:Y:S01]  /*6e50*/  FFMA R14, R26.reuse, R3, R14 ;  /* 0x000000031a0e7223 */ /* 0x040fe2000000000e */
[----:B------:R-:W-:Y:S01]  /*6e60*/  FFMA R19, R26, R4, R19 ;  /* 0x000000041a137223 */ /* 0x000fe20000000013 */
[----:B------:R-:W-:Y:S02]  /*6e70*/  F2FP.F16.F32.PACK_AB R35, R11, R6 ;  /* 0x000000060b23723e */ /* 0x000fe400000000ff */
[----:B------:R-:W-:Y:S02]  /*6e80*/  LEA R5, R5, UR44, 0x1 ;  /* 0x0000002c05057c11 */ /* 0x000fe4000f8e08ff */
[----:B------:R-:W-:Y:S02]  /*6e90*/  F2FP.F16.F32.PACK_AB R8, R9, R8 ;  /* 0x000000080908723e */ /* 0x000fe400000000ff */
[----:B------:R-:W-:Y:S01]  /*6ea0*/  F2FP.F16.F32.PACK_AB R9, R15, R10 ;  /* 0x0000000a0f09723e */ /* 0x000fe200000000ff */
[----:B------:R1:W-:Y:S01]  /*6eb0*/  STSM.16.M88.4 [R5+0x200], R32 ;  /* 0x0002002005007844 */ /* 0x0003e20000000200 */
[----:B------:R-:W-:Y:S02]  /*6ec0*/  F2FP.F16.F32.PACK_AB R10, R13, R12 ;  /* 0x0000000c0d0a723e */ /* 0x000fe400000000ff */
[----:B------:R-:W-:Y:S02]  /*6ed0*/  F2FP.F16.F32.PACK_AB R11, R19, R14 ;  /* 0x0000000e130b723e */ /* 0x000fe400000000ff */
[----:B------:R-:W-:Y:S05]  /*6ee0*/  IADD3 R0, PT, PT, R62, 0x200, R5 ;  /* 0x000002003e007810 */ /* 0x000fea0007ffe005 */
[----:B------:R1:W-:Y:S01]  /*6ef0*/  STSM.16.M88.4 [R0], R8 ;  /* 0x0000000800007844 */ /* 0x0003e20000000200 */
[----:B------:R-:W-:Y:S01]  /*6f00*/  @!PT LDS RZ, [RZ] ;  /* 0x00000000fffff984 */ /* 0x000fe20000000800 */
[----:B------:R-:W-:Y:S01]  /*6f10*/  @!PT LDS RZ, [RZ] ;  /* 0x00000000fffff984 */ /* 0x000fe20000000800 */
[----:B------:R-:W-:Y:S01]  /*6f20*/  @!PT LDS RZ, [RZ] ;  /* 0x00000000fffff984 */ /* 0x000fe20000000800 */
[----:B------:R-:W-:Y:S01]  /*6f30*/  @!PT LDS RZ, [RZ] ;  /* 0x00000000fffff984 */ /* 0x000fe20000000800 */
[----:B------:R2:W-:Y:S07]  /*6f40*/  MEMBAR.ALL.CTA ;  /* 0x0000000000007992 */ /* 0x0005ee0000008000 */
[----:B--2---:R-:W2:Y:S02]  /*6f50*/  FENCE.VIEW.ASYNC.S ;  /* 0x00000000000073c6 */ /* 0x004ea40000000000 */
[----:B--2---:R-:W-:Y:S06]  /*6f60*/  BAR.SYNC.DEFER_BLOCKING 0x1, 0x80 ;  /* 0x0042000000007b1d */ /* 0x004fec0000010000 */
[----:B------:R-:W-:Y:S05]  /*6f70*/  @P0 BRA `(.L_x_112) ;  /* 0x0000000000200947 */ /* 0x000fea0003800000 */
[----:B------:R-:W2:Y:S01]  /*6f80*/  LDCU.64 UR6, c[0x0][0x348] ;  /* 0x00006900ff0677ac */ /* 0x000ea20008000a00 */
[----:B------:R-:W-:Y:S01]  /*6f90*/  ULEA UR5, UR46, UR44, 0xc ;  /* 0x0000002c2e057291 */ /* 0x000fe2000f8e60ff */
[----:B------:R-:W-:Y:S03]  /*6fa0*/  UMOV UR51, UR36 ;  /* 0x0000002400337c82 */ /* 0x000fe60008000000 */
[----:B------:R-:W-:Y:S02]  /*6fb0*/  UIADD3 UR48, UPT, UPT, UR5, 0x200, URZ ;  /* 0x0000020005307890 */ /* 0x000fe4000fffe0ff */
[----:B--2---:R-:W-:Y:S04]  /*6fc0*/  UIADD3 UR4, UP0, UPT, UR6, 0x680, URZ ;  /* 0x0000068006047890 */ /* 0x004fe8000ff1e0ff */
[----:B------:R-:W-:Y:S09]  /*6fd0*/  UIADD3.X UR5, UPT, UPT, URZ, UR7, URZ, UP0, !UPT ;  /* 0x00000007ff057290 */ /* 0x000ff200087fe4ff */
[----:B------:R2:W-:Y:S02]  /*6fe0*/  UTMASTG.3D [UR48], [UR4] ;  /* 0x00000030040073b5 */ /* 0x0005e40008010000 */
[----:B--2---:R0:W-:Y:S02]  /*6ff0*/  UTMACMDFLUSH ;  /* 0x00000000000079b7 */ /* 0x0041e40000000000 */
.L_x_112:
[----:B------:R-:W-:Y:S05]  /*7000*/  BSYNC.RECONVERGENT B0 ;  /* 0x0000000000007941 */ /* 0x000fea0003800200 */
.L_x_111:
[----:B------:R-:W-:Y:S01]  /*7010*/  UIADD3 UR47, UPT, UPT, UR46, 0x1, URZ ;  /* 0x000000012e2f7890 */ /* 0x000fe2000fffe0ff */
[----:B------:R-:W-:Y:S03]  /*7020*/  BSSY.RECONVERGENT B0, `(.L_x_113) ;  /* 0x0000005000007945 */ /* 0x000fe60003800200 */
[----:B------:R-:W-:Y:S04]  /*7030*/  UISETP.NE.AND UP0, UPT, UR47, 0x3, UPT ;  /* 0x000000032f00788c */ /* 0x000fe8000bf05270 */
[----:B------:R-:W-:Y:S01]  /*7040*/  USEL UR45, UR47, URZ, UP0 ;  /* 0x000000ff2f2d7287 */ /* 0x000fe20008000000 */
[----:B------:R-:W-:Y:S11]  /*7050*/  @P0 BRA `(.L_x_114) ;  /* 0x0000000000040947 */ /* 0x000ff60003800000 */
[----:B------:R-:W-:Y:S04]  /*7060*/  DEPBAR.LE SB0, 0x1 ;  /* 0x000080400000791a */ /* 0x000fe80000000000 */
.L_x_114:
[----:B------:R-:W-:Y:S05]  /*7070*/  BSYNC.RECONVERGENT B0 ;  /* 0x0000000000007941 */ /* 0x000fea0003800200 */
.L_x_113:
[----:B------:R-:W-:Y:S01]  /*7080*/  BAR.SYNC.DEFER_BLOCKING 0x1, 0x80 ;  /* 0x0042000000007b1d */ /* 0x000fe20000010000 */
[----:B------:R-:W-:Y:S01]  /*7090*/  ISETP.NE.AND P1, PT, R61, RZ, PT ;  /* 0x000000ff3d00720c */ /* 0x000fe20003f25270 */
[----:B------:R-:W-:Y:S01]  /*70a0*/  UISETP.NE.AND UP0, UPT, UR53, URZ, UPT ;  /* 0x000000ff3500728c */ /* 0x000fe2000bf05270 */
[----:B------:R-:W-:Y:S11]  /*70b0*/  LEA R2, R64, UR44, 0x3 ;  /* 0x0000002c40027c11 */ /* 0x000ff6000f8e18ff */
[----:B------:R-:W-:Y:S01]  /*70c0*/  @P1 SHF.L.U32 R3, R63, 0x1f, RZ ;  /* 0x0000001f3f031819 */ /* 0x000fe200000006ff */
[----:B------:R-:W-:Y:S06]  /*70d0*/  BRA.U !UP0, `(.L_x_115) ;  /* 0x0000000108247547 */ /* 0x000fec000b800000 */
[----:B------:R-:W-:Y:S01]  /*70e0*/  IMAD.U32 R4, RZ, RZ, UR52 ;  /* 0x00000034ff047e24 */ /* 0x000fe2000f8e00ff */
[----:B-1----:R-:W-:Y:S01]  /*70f0*/  MOV R0, UR54 ;  /* 0x0000003600007c02 */ /* 0x002fe20008000f00 */
[----:B------:R-:W-:Y:S03]  /*7100*/  UIADD3 UR4, UPT, UPT, UR52, 0x1, URZ ;  /* 0x0000000134047890 */ /* 0x000fe6000fffe0ff */
[----:B------:R-:W-:Y:S01]  /*7110*/  @P1 LEA R4, R4, UR44, 0x3 ;  /* 0x0000002c04041c11 */ /* 0x000fe2000f8e18ff */
[----:B------:R-:W-:Y:S04]  /*7120*/  UISETP.NE.AND UP0, UPT, UR4, 0x3, UPT ;  /* 0x000000030400788c */ /* 0x000fe8000bf05270 */
[----:B------:R-:W-:Y:S01]  /*7130*/  @P1 VIADD R4, R4, 0xe8 ;  /* 0x000000e804041836 */ /* 0x000fe20000000000 */
[----:B------:R-:W-:Y:S04]  /*7140*/  USEL UR52, UR4, URZ, UP0 ;  /* 0x000000ff04347287 */ /* 0x000fe80008000000 */
[----:B------:R-:W-:Y:S04]  /*7150*/  @P1 PRMT R0, R0, 0x654, R4 ;  /* 0x0000065400001816 */ /* 0x000fe80000000004 */
[----:B------:R2:W-:Y:S04]  /*7160*/  @P1 SYNCS.ARRIVE.TRANS64.RED.A1T0 RZ, [R0+URZ], RZ ;  /* 0x000000ff00ff19a7 */ /* 0x0005e800081004ff */
.L_x_115:
[----:B------:R-:W3:Y:S01]  /*7170*/  @P1 SYNCS.PHASECHK.TRANS64.TRYWAIT P0, [R2+URZ+0xd0], R3 ;  /* 0x0000d003020015a7 */ /* 0x000ee200080011ff */
[----:B------:R-:W-:Y:S01]  /*7180*/  BSSY B1, `(.L_x_116) ;  /* 0x0000013000017945 */ /* 0x000fe20003800000 */
[----:B---3--:R-:W-:Y:S03]  /*7190*/  @P1 SEL R65, RZ, 0x1, !P0 ;  /* 0x00000001ff411807 */ /* 0x008fe60004000000 */
[----:B------:R-:W-:Y:S05]  /*71a0*/  @!P1 BRA `(.L_x_117) ;  /* 0x0000000000409947 */ /* 0x000fea0003800000 */
[----:B------:R-:W-:Y:S01]  /*71b0*/  ISETP.NE.AND P1, PT, R66, RZ, PT ;  /* 0x000000ff4200720c */ /* 0x000fe20003f25270 */
[----:B------:R-:W-:Y:S01]  /*71c0*/  BSSY B0, `(.L_x_118) ;  /* 0x0000009000007945 */ /* 0x000fe20003800000 */
[----:B------:R-:W-:Y:S11]  /*71d0*/  ISETP.NE.AND P0, PT, R65, RZ, PT ;  /* 0x000000ff4100720c */ /* 0x000ff60003f05270 */
[----:B------:R-:W-:Y:S05]  /*71e0*/  @P1 IMAD R3, R64, 0x800, R44 ;  /* 0x0000080040031824 */ /* 0x000fea00078e022c */
[----:B------:R-:W-:Y:S05]  /*71f0*/  @P1 LEA R3, R3, UR44, 0x1 ;  /* 0x0000002c03031c11 */ /* 0x000fea000f8e08ff */
[----:B-12---:R-:W-:Y:S01]  /*7200*/  @P1 IMAD.IADD R0, R62, 0x1, R3 ;  /* 0x000000013e001824 */ /* 0x006fe200078e0203 */
[----:B------:R-:W-:Y:S06]  /*7210*/  @P0 BRA `(.L_x_119) ;  /* 0x00000000000c0947 */ /* 0x000fec0003800000 */
[----:B------:R-:W-:Y:S04]  /*7220*/  SHF.L.U32 R63, R63, 0x1f, RZ ;  /* 0x0000001f3f3f7819 */ /* 0x000fe800000006ff */
[----:B------:R-:W1:Y:S02]  /*7230*/  SYNCS.PHASECHK.TRANS64.TRYWAIT P0, [R2+URZ+0xd0], R63 ;  /* 0x0000d03f020075a7 */ /* 0x000e6400080011ff */
[----:B-1----:R-:W-:Y:S05]  /*7240*/  @!P0 BRA `(.L_x_120) ;  /* 0x0000001800288947 */ /* 0x002fea0003800000 */
.L_x_119:
[----:B------:R-:W-:Y:S05]  /*7250*/  BSYNC B0 ;  /* 0x0000000000007941 */ /* 0x000fea0003800000 */
.L_x_118:
[----:B------:R-:W-:Y:S11]  /*7260*/  ISETP.NE.AND P0, PT, R66, RZ, PT ;  /* 0x000000ff4200720c */ /* 0x000ff60003f05270 */
[----:B------:R-:W-:Y:S02]  /*7270*/  @!UPT UIADD3 URZ, UPT, UPT, URZ, URZ, URZ ;  /* 0x000000fffffff290 */ /* 0x000fe4000fffe0ff */
[----:B------:R-:W-:Y:S05]  /*7280*/  @P0 WARPSYNC.ALL ;  /* 0x0000000000000948 */ /* 0x000fea0003800000 */
[----:B------:R3:W4:Y:S04]  /*7290*/  @P0 LDSM.16.M88.4 R28, [R3+0x200] ;  /* 0x00020000031c083b */ /* 0x0007280000000200 */
[----:B------:R3:W2:Y:S02]  /*72a0*/  @P0 LDSM.16.M88.4 R36, [R0+0x200] ;  /* 0x000200000024083b */ /* 0x0006a40000000200 */
.L_x_117:
[----:B------:R-:W-:Y:S05]  /*72b0*/  BSYNC B1 ;  /* 0x0000000000017941 */ /* 0x000fea0003800000 */
.L_x_116:
[----:B-123--:R-:W-:Y:S05]  /*72c0*/  VIADD R0, R25, 0x20 ;  /* 0x0000002019007836 */ /* 0x00efea0000000000 */
[----:B------:R-:W-:Y:S04]  /*72d0*/  SHF.R.U32.HI R0, RZ, 0x15, R0 ;  /* 0x00000015ff007819 */ /* 0x000fe80000011600 */
[----:B------:R-:W-:Y:S11]  /*72e0*/  LOP3.LUT P0, RZ, R0, 0x3, R46, 0x48, !PT ;  /* 0x0000000300ff7812 */ /* 0x000ff6000780482e */
[----:B------:R-:W-:Y:S02]  /*72f0*/  @!UPT UIADD3 URZ, UPT, UPT, URZ, URZ, URZ ;  /* 0x000000fffffff290 */ /* 0x000fe4000fffe0ff */
[----:B------:R-:W-:Y:S05]  /*7300*/  @!P0 BRA `(.L_x_121) ;  /* 0x0000000000408947 */ /* 0x000fea0003800000 */
[----:B------:R-:W1:Y:S01]  /*7310*/  LDCU.64 UR8, c[0x4][0x70] ;  /* 0x01000e00ff0877ac */ /* 0x000e620008000a00 */
[----:B------:R-:W-:Y:S01]  /*7320*/  MOV R3, 0x0 ;  /* 0x0000000000037802 */ /* 0x000fe20000000f00 */
[----:B------:R-:W-:Y:S02]  /*7330*/  HFMA2 R12, -RZ, RZ, 0, 5.9604644775390625e-08 ;  /* 0x00000001ff0c7431 */ /* 0x000fe400000001ff */
[----:B------:R-:W-:Y:S02]  /*7340*/  IMAD.MOV.U32 R8, RZ, RZ, 0x192 ;  /* 0x00000192ff087424 */ /* 0x000fe400078e00ff */
[----:B------:R-:W-:Y:S01]  /*7350*/  IMAD.MOV.U32 R13, RZ, RZ, RZ ;  /* 0x000000ffff0d7224 */ /* 0x000fe200078e00ff */
[----:B------:R-:W2:Y:S01]  /*7360*/  LDCU.64 UR6, c[0x4][0x78] ;  /* 0x01000f00ff0677ac */ /* 0x000ea20008000a00 */
[----:B------:R-:W3:Y:S01]  /*7370*/  LDC.64 R2, c[0x4][R3] ;  /* 0x0100000003027b82 */ /* 0x000ee20000000a00 */
[----:B------:R-:W5:Y:S01]  /*7380*/  LDCU.64 UR4, c[0x4][0x10] ;  /* 0x01000200ff0477ac */ /* 0x000f620008000a00 */
[----:B-1----:R-:W-:Y:S01]  /*7390*/  MOV R5, UR9 ;  /* 0x0000000900057c02 */ /* 0x002fe20008000f00 */
[----:B------:R-:W-:Y:S01]  /*73a0*/  IMAD.U32 R4, RZ, RZ, UR8 ;  /* 0x00000008ff047e24 */ /* 0x000fe2000f8e00ff */
[----:B--2---:R-:W-:Y:S01]  /*73b0*/  MOV R7, UR7 ;  /* 0x0000000700077c02 */ /* 0x004fe20008000f00 */
[----:B------:R-:W-:Y:S01]  /*73c0*/  IMAD.U32 R6, RZ, RZ, UR6 ;  /* 0x00000006ff067e24 */ /* 0x000fe2000f8e00ff */
[----:B-----5:R-:W-:Y:S01]  /*73d0*/  MOV R11, UR5 ;  /* 0x00000005000b7c02 */ /* 0x020fe20008000f00 */
[----:B------:R-:W-:Y:S02]  /*73e0*/  IMAD.U32 R10, RZ, RZ, UR4 ;  /* 0x00000004ff0a7e24 */ /* 0x000fe4000f8e00ff */
[----:B------:R-:W-:Y:S07]  /*73f0*/  LEPC R20, `(.L_x_121) ;  /* 0x000000001014794e */ /* 0x000fee0000000000 */
[----:B---34-:R-:W-:Y:S05]  /*7400*/  CALL.ABS.NOINC R2 ;  /* 0x0000000002007343 */ /* 0x018fea0003c00000 */
.L_x_121:
[----:B------:R-:W-:Y:S01]  /*7410*/  ISETP.NE.AND P0, PT, R55, RZ, PT ;  /* 0x000000ff3700720c */ /* 0x000fe20003f05270 */
[----:B------:R-:W-:Y:S05]  /*7420*/  WARPSYNC.ALL ;  /* 0x0000000000007948 */ /* 0x000fea0003800000 */
[----:B------:R-:W-:Y:S01]  /*7430*/  R2UR UR4, R25 ;  /* 0x00000000190472ca */ /* 0x000fe200000e0000 */
[--C-:B----4-:R-:W-:Y:S01]  /*7440*/  HADD2.F32 R20, -RZ, R28.reuse.H0_H0 ;  /* 0x2000001cff147230 */ /* 0x110fe20000004100 */
[----:B------:R-:W-:Y:S01]  /*7450*/  BSSY.RECONVERGENT B0, `(.L_x_122) ;  /* 0x0000056000007945 */ /* 0x000fe20003800200 */
[----:B------:R-:W-:Y:S02]  /*7460*/  HADD2.F32 R21, -RZ, R28.H1_H1 ;  /* 0x3000001cff157230 */ /* 0x000fe40000004100 */
[--C-:B------:R-:W-:Y:S02]  /*7470*/  HADD2.F32 R25, -RZ, R29.reuse.H0_H0 ;  /* 0x2000001dff197230 */ /* 0x100fe40000004100 */
[----:B------:R-:W-:Y:S02]  /*7480*/  HADD2.F32 R28, -RZ, R30.H0_H0 ;  /* 0x2000001eff1c7230 */ /* 0x000fe40000004100 */
[--C-:B------:R-:W-:Y:S02]  /*7490*/  HADD2.F32 R32, -RZ, R36.reuse.H0_H0 ;  /* 0x20000024ff207230 */ /* 0x100fe40000004100 */
[----:B------:R-:W-:Y:S02]  /*74a0*/  HADD2.F32 R33, -RZ, R36.H1_H1 ;  /* 0x30000024ff217230 */ /* 0x000fe40000004100 */
[----:B------:R-:W1:Y:S01]  /*74b0*/  LDTM.16dp256bit.x4 R4, tmem[UR4+0x20] ;  /* 0x00002004000479ee */ /* 0x000e620008120000 */
[----:B------:R-:W-:Y:S01]  /*74c0*/  NOP ;  /* 0x0000000000007918 */ /* 0x000fe20000000000 */
[----:B------:R-:W-:Y:S01]  /*74d0*/  R2UR UR4, R27 ;  /* 0x000000001b0472ca */ /* 0x000fe200000e0000 */
[----:B------:R-:W-:Y:S02]  /*74e0*/  HADD2.F32 R27, -RZ, R29.H1_H1 ;  /* 0x3000001dff1b7230 */ /* 0x000fe40000004100 */
[----:B------:R-:W-:Y:S02]  /*74f0*/  HADD2.F32 R29, -RZ, R30.H1_H1 ;  /* 0x3000001eff1d7230 */ /* 0x000fe40000004100 */
[--C-:B------:R-:W-:Y:S02]  /*7500*/  HADD2.F32 R30, -RZ, R31.reuse.H0_H0 ;  /* 0x2000001fff1e7230 */ /* 0x100fe40000004100 */
[----:B------:R-:W-:Y:S02]  /*7510*/  HADD2.F32 R31, -RZ, R31.H1_H1 ;  /* 0x3000001fff1f7230 */ /* 0x000fe40000004100 */
[--C-:B------:R-:W-:Y:S02]  /*7520*/  HADD2.F32 R34, -RZ, R37.reuse.H0_H0 ;  /* 0x20000025ff227230 */ /* 0x100fe40000004100 */
[----:B------:R-:W-:Y:S02]  /*7530*/  HADD2.F32 R35, -RZ, R37.H1_H1 ;  /* 0x30000025ff237230 */ /* 0x000fe40000004100 */
[----:B------:R-:W-:Y:S01]  /*7540*/  UIADD3 UR4, UPT, UPT, UR4, 0x150, URZ ;  /* 0x0000015004047890 */ /* 0x000fe2000fffe0ff */
[--C-:B------:R-:W-:Y:S02]  /*7550*/  HADD2.F32 R36, -RZ, R38.reuse.H0_H0 ;  /* 0x20000026ff247230 */ /* 0x100fe40000004100 */
[----:B------:R-:W-:Y:S01]  /*7560*/  HADD2.F32 R37, -RZ, R38.H1_H1 ;  /* 0x30000026ff257230 */ /* 0x000fe20000004100 */
[----:B------:R-:W-:Y:S01]  /*7570*/  UPRMT UR4, UR54, 0x654, UR4 ;  /* 0x0000065436047896 */ /* 0x000fe20008000004 */
[--C-:B------:R-:W-:Y:S02]  /*7580*/  HADD2.F32 R38, -RZ, R39.reuse.H0_H0 ;  /* 0x20000027ff267230 */ /* 0x100fe40000004100 */
[----:B------:R-:W-:Y:S02]  /*7590*/  HADD2.F32 R39, -RZ, R39.H1_H1 ;  /* 0x30000027ff277230 */ /* 0x000fe40000004100 */
[C---:B-1----:R-:W-:Y:S01]  /*75a0*/  FMUL R4, R24.reuse, R4 ;  /* 0x0000000418047220 */ /* 0x042fe20000400000 */
[C---:B------:R-:W-:Y:S01]  /*75b0*/  FMUL R5, R24.reuse, R5 ;  /* 0x0000000518057220 */ /* 0x040fe20000400000 */
[C---:B------:R-:W-:Y:S01]  /*75c0*/  FMUL R6, R24.reuse, R6 ;  /* 0x0000000618067220 */ /* 0x040fe20000400000 */
[----:B------:R-:W-:Y:S01]  /*75d0*/  FMUL R7, R24, R7 ;  /* 0x0000000718077220 */ /* 0x000fe20000400000 */
[----:B------:R-:W-:Y:S01]  /*75e0*/  SYNCS.ARRIVE.TRANS64.RED.A1T0 RZ, [UR4], RZ ;  /* 0x000000ffffff79a7 */ /* 0x000fe20008100404 */
[C---:B------:R-:W-:Y:S01]  /*75f0*/  FFMA R4, R26.reuse, R20, R4 ;  /* 0x000000141a047223 */ /* 0x040fe20000000004 */
[C---:B------:R-:W-:Y:S01]  /*7600*/  FFMA R5, R26.reuse, R21, R5 ;  /* 0x000000151a057223 */ /* 0x040fe20000000005 */
[C---:B------:R-:W-:Y:S01]  /*7610*/  FFMA R6, R26.reuse, R25, R6 ;  /* 0x000000191a067223 */ /* 0x040fe20000000006 */
[----:B------:R-:W-:Y:S01]  /*7620*/  FFMA R7, R26, R27, R7 ;  /* 0x0000001b1a077223 */ /* 0x000fe20000000007 */
[C---:B------:R-:W-:Y:S01]  /*7630*/  FMUL R8, R24.reuse, R8 ;  /* 0x0000000818087220 */ /* 0x040fe20000400000 */
[C---:B------:R-:W-:Y:S01]  /*7640*/  FMUL R9, R24.reuse, R9 ;  /* 0x0000000918097220 */ /* 0x040fe20000400000 */
[----:B------:R-:W-:Y:S01]  /*7650*/  F2FP.F16.F32.PACK_AB R4, R5, R4 ;  /* 0x000000040504723e */ /* 0x000fe200000000ff */
[----:B------:R-:W-:Y:S01]  /*7660*/  FMUL R10, R24, R10 ;  /* 0x0000000a180a7220 */ /* 0x000fe20000400000 */
[----:B------:R-:W-:Y:S01]  /*7670*/  F2FP.F16.F32.PACK_AB R5, R7, R6 ;  /* 0x000000060705723e */ /* 0x000fe200000000ff */
[C---:B------:R-:W-:Y:S01]  /*7680*/  FFMA R8, R26.reuse, R28, R8 ;  /* 0x0000001c1a087223 */ /* 0x040fe20000000008 */
[----:B------:R-:W-:Y:S01]  /*7690*/  FFMA R9, R26, R29, R9 ;  /* 0x0000001d1a097223 */ /* 0x000fe20000000009 */
[C---:B------:R-:W-:Y:S01]  /*76a0*/  FMUL R11, R24.reuse, R11 ;  /* 0x0000000b180b7220 */ /* 0x040fe20000400000 */
[C---:B------:R-:W-:Y:S01]  /*76b0*/  FMUL R0, R24.reuse, R12 ;  /* 0x0000000c18007220 */ /* 0x040fe20000400000 */
[----:B------:R-:W-:Y:S01]  /*76c0*/  FMUL R2, R24, R13 ;  /* 0x0000000d18027220 */ /* 0x000fe20000400000 */
[----:B------:R-:W-:Y:S01]  /*76d0*/  FFMA R10, R26, R30, R10 ;  /* 0x0000001e1a0a7223 */ /* 0x000fe2000000000a */
[----:B------:R-:W-:Y:S01]  /*76e0*/  FMUL R3, R24, R14 ;  /* 0x0000000e18037220 */ /* 0x000fe20000400000 */
[----:B------:R-:W-:Y:S01]  /*76f0*/  F2FP.F16.F32.PACK_AB R6, R9, R8 ;  /* 0x000000080906723e */ /* 0x000fe200000000ff */
[----:B------:R-:W-:Y:S01]  /*7700*/  FFMA R11, R26, R31, R11 ;  /* 0x0000001f1a0b7223 */ /* 0x000fe2000000000b */
[C---:B------:R-:W-:Y:S01]  /*7710*/  FMUL R15, R24.reuse, R15 ;  /* 0x0000000f180f7220 */ /* 0x040fe20000400000 */
[----:B------:R-:W-:Y:S01]  /*7720*/  FMUL R12, R24, R16 ;  /* 0x00000010180c7220 */ /* 0x000fe20000400000 */
[----:B------:R-:W-:Y:S01]  /*7730*/  FFMA R0, R26, R32, R0 ;  /* 0x000000201a007223 */ /* 0x000fe20000000000 */
[----:B------:R-:W-:Y:S01]  /*7740*/  MOV R8, UR45 ;  /* 0x0000002d00087c02 */ /* 0x000fe20008000f00 */
[----:B------:R-:W-:Y:S01]  /*7750*/  FMUL R13, R24, R17 ;  /* 0x00000011180d7220 */ /* 0x000fe20000400000 */
[----:B------:R-:W-:Y:S01]  /*7760*/  FFMA R2, R26, R33, R2 ;  /* 0x000000211a027223 */ /* 0x000fe20000000002 */
[----:B------:R-:W-:Y:S01]  /*7770*/  FMUL R14, R24, R18 ;  /* 0x00000012180e7220 */ /* 0x000fe20000400000 */
[C---:B------:R-:W-:Y:S01]  /*7780*/  FFMA R3, R26.reuse, R34, R3 ;  /* 0x000000221a037223 */ /* 0x040fe20000000003 */
[----:B------:R-:W-:Y:S01]  /*7790*/  FFMA R15, R26, R35, R15 ;  /* 0x000000231a0f7223 */ /* 0x000fe2000000000f */
[----:B------:R-:W-:Y:S01]  /*77a0*/  FMUL R19, R24, R19 ;  /* 0x0000001318137220 */ /* 0x000fe20000400000 */
[----:B------:R-:W-:Y:S01]  /*77b0*/  FFMA R12, R26, R36, R12 ;  /* 0x000000241a0c7223 */ /* 0x000fe2000000000c */
        /* <DEDUP_REMOVED lines=22> */
[----:B------:R-:W-:Y:S02]  /*7920*/  ULEA UR5, UR45, UR44, 0xc ;  /* 0x0000002c2d057291 */ /* 0x000fe4000f8e60ff */
[----:B------:R-:W-:Y:S02]  /*7930*/  UIADD3 UR9, UPT, UPT, UR49, 0x20, URZ ;  /* 0x0000002031097890 */ /* 0x000fe4000fffe0ff */
[----:B------:R-:W-:Y:S01]  /*7940*/  UIADD3 UR8, UPT, UPT, UR5, 0x200, URZ ;  /* 0x0000020005087890 */ /* 0x000fe2000fffe0ff */
[----:B------:R-:W-:Y:S01]  /*7950*/  UMOV UR10, UR50 ;  /* 0x00000032000a7c82 */ /* 0x000fe20008000000 */
[----:B------:R-:W-:Y:S01]  /*7960*/  UMOV UR11, UR36 ;  /* 0x00000024000b7c82 */ /* 0x000fe20008000000 */
[----:B--2---:R-:W-:Y:S04]  /*7970*/  UIADD3 UR4, UP0, UPT, UR6, 0x680, URZ ;  /* 0x0000068006047890 */ /* 0x004fe8000ff1e0ff */
[----:B------:R-:W-:Y:S09]  /*7980*/  UIADD3.X UR5, UPT, UPT, URZ, UR7, URZ, UP0, !UPT ;  /* 0x00000007ff057290 */ /* 0x000ff200087fe4ff */
[----:B------:R2:W-:Y:S02]  /*7990*/  UTMASTG.3D [UR8], [UR4] ;  /* 0x00000008040073b5 */ /* 0x0005e40008010000 */
[----:B--2---:R0:W-:Y:S02]  /*79a0*/  UTMACMDFLUSH ;  /* 0x00000000000079b7 */ /* 0x0041e40000000000 */
.L_x_123:
[----:B------:R-:W-:Y:S05]  /*79b0*/  BSYNC.RECONVERGENT B0 ;  /* 0x0000000000007941 */ /* 0x000fea0003800200 */
.L_x_122:
[----:B------:R-:W-:Y:S01]  /*79c0*/  UIADD3 UR4, UPT, UPT, UR45, 0x1, URZ ;  /* 0x000000012d047890 */ /* 0x000fe2000fffe0ff */
[----:B------:R-:W-:Y:S03]  /*79d0*/  BSSY.RECONVERGENT B0, `(.L_x_124) ;  /* 0x0000008000007945 */ /* 0x000fe60003800200 */
[----:B------:R-:W-:Y:S04]  /*79e0*/  UISETP.NE.AND UP0, UPT, UR4, 0x3, UPT ;  /* 0x000000030400788c */ /* 0x000fe8000bf05270 */
[----:B------:R-:W-:Y:S02]  /*79f0*/  UISETP.EQ.XOR UP1, UPT, UR47, 0x3, !UP0 ;  /* 0x000000032f00788c */ /* 0x000fe4000c722a70 */
[----:B------:R-:W-:Y:S02]  /*7a00*/  USEL UR46, UR4, URZ, UP0 ;  /* 0x000000ff042e7287 */ /* 0x000fe40008000000 */
[----:B------:R-:W-:Y:S04]  /*7a10*/  USEL UR5, URZ, 0x1, !UP1 ;  /* 0x00000001ff057887 */ /* 0x000fe8000c800000 */
[----:B------:R-:W-:Y:S01]  /*7a20*/  ULOP3.LUT UR55, UR55, UR5, URZ, 0x3c, !UPT ;  /* 0x0000000537377292 */ /* 0x000fe2000f8e3cff */
[----:B------:R-:W-:Y:S11]  /*7a30*/  @P0 BRA `(.L_x_125) ;  /* 0x0000000000040947 */ /* 0x000ff60003800000 */
[----:B------:R-:W-:Y:S04]  /*7a40*/  DEPBAR.LE SB0, 0x1 ;  /* 0x000080400000791a */ /* 0x000fe80000000000 */
.L_x_125:
[----:B------:R-:W-:Y:S05]  /*7a50*/  BSYNC.RECONVERGENT B0 ;  /* 0x0000000000007941 */ /* 0x000fea0003800200 */
.L_x_124:
[----:B------:R-:W-:Y:S01]  /*7a60*/  BAR.SYNC.DEFER_BLOCKING 0x1, 0x80 ;  /* 0x0042000000007b1d */ /* 0x000fe20000010000 */
[----:B------:R-:W-:Y:S01]  /*7a70*/  UISETP.NE.AND UP0, UPT, UR53, -0x2, UPT ;  /* 0xfffffffe3500788c */ /* 0x000fe2000bf05270 */
[----:B------:R-:W-:Y:S08]  /*7a80*/  IADD3 R22, PT, PT, R22, 0x1, RZ ;  /* 0x0000000116167810 */ /* 0x000ff00007ffe0ff */
[----:B------:R-:W-:Y:S05]  /*7a90*/  BRA.U !UP0, `(.L_x_126) ;  /* 0x0000000108287547 */ /* 0x000fea000b800000 */
[----:B------:R-:W-:Y:S01]  /*7aa0*/  ISETP.NE.AND P0, PT, R61, RZ, PT ;  /* 0x000000ff3d00720c */ /* 0x000fe20003f05270 */
[----:B------:R-:W-:Y:S01]  /*7ab0*/  IMAD.U32 R2, RZ, RZ, UR52 ;  /* 0x00000034ff027e24 */ /* 0x000fe2000f8e00ff */
[----:B------:R-:W-:Y:S01]  /*7ac0*/  UIADD3 UR4, UPT, UPT, UR52, 0x1, URZ ;  /* 0x0000000134047890 */ /* 0x000fe2000fffe0ff */
[----:B------:R-:W-:Y:S03]  /*7ad0*/  IMAD.U32 R0, RZ, RZ, UR54 ;  /* 0x00000036ff007e24 */ /* 0x000fe6000f8e00ff */
[----:B------:R-:W-:Y:S04]  /*7ae0*/  UISETP.NE.AND UP0, UPT, UR4, 0x3, UPT ;  /* 0x000000030400788c */ /* 0x000fe8000bf05270 */
[----:B------:R-:W-:Y:S03]  /*7af0*/  USEL UR52, UR4, URZ, UP0 ;  /* 0x000000ff04347287 */ /* 0x000fe60008000000 */
[----:B------:R-:W-:Y:S05]  /*7b00*/  @P0 LEA R2, R2, UR44, 0x3 ;  /* 0x0000002c02020c11 */ /* 0x000fea000f8e18ff */
[----:B------:R-:W-:Y:S05]  /*7b10*/  @P0 VIADD R2, R2, 0xe8 ;  /* 0x000000e802020836 */ /* 0x000fea0000000000 */
[----:B------:R-:W-:Y:S04]  /*7b20*/  @P0 PRMT R0, R0, 0x654, R2 ;  /* 0x0000065400000816 */ /* 0x000fe80000000002 */
[----:B------:R2:W-:Y:S03]  /*7b30*/  @P0 SYNCS.ARRIVE.TRANS64.RED.A1T0 RZ, [R0+URZ], RZ ;  /* 0x000000ff00ff09a7 */ /* 0x0005e600081004ff */
.L_x_126:
[----:B------:R-:W-:Y:S01]  /*7b40*/  R2UR UR6, R60 ;  /* 0x000000003c0672ca */ /* 0x000fe200000e0000 */
[----:B------:R-:W-:Y:S01]  /*7b50*/  UIADD3 UR53, UPT, UPT, UR53, 0x2, URZ ;  /* 0x0000000235357890 */ /* 0x000fe2000fffe0ff */
[----:B------:R-:W-:Y:S02]  /*7b60*/  R2UR UR5, R47 ;  /* 0x000000002f0572ca */ /* 0x000fe400000e0000 */
[----:B------:R-:W-:Y:S02]  /*7b70*/  R2UR UR4, R48 ;  /* 0x00000000300472ca */ /* 0x000fe400000e0000 */
[----:B------:R-:W-:Y:S02]  /*7b80*/  R2UR UR36, R58 ;  /* 0x000000003a2472ca */ /* 0x000fe400000e0000 */
[----:B------:R-:W-:Y:S02]  /*7b90*/  ISETP.NE.AND P0, PT, R51, 0x2, PT ;  /* 0x000000023300780c */ /* 0x000fe40003f05270 */
[----:B------:R-:W-:Y:S02]  /*7ba0*/  ISETP.NE.AND P1, PT, R22, 0x4, PT ;  /* 0x000000041600780c */ /* 0x000fe40003f25270 */
[----:B------:R-:W-:Y:S01]  /*7bb0*/  SEL R2, RZ, 0x1, P0 ;  /* 0x00000001ff027807 */ /* 0x000fe20000000000 */
[----:B------:R-:W-:Y:S01]  /*7bc0*/  UISETP.NE.AND UP0, UPT, UR6, URZ, UPT ;  /* 0x000000ff0600728c */ /* 0x000fe2000bf05270 */
[----:B--2---:R-:W-:Y:S01]  /*7bd0*/  SEL R0, RZ, 0x1, P1 ;  /* 0x00000001ff007807 */ /* 0x004fe20000800000 */
[----:B------:R-:W-:Y:S01]  /*7be0*/  UIADD3 UR32, UPT, UPT, UR37, UR5, URZ ;  /* 0x0000000525207290 */ /* 0x000fe2000fffe0ff */
[----:B------:R-:W-:Y:S01]  /*7bf0*/  LOP3.LUT R52, R52, R2, RZ, 0x3c, !PT ;  /* 0x0000000234347212 */ /* 0x000fe200078e3cff */
[----:B------:R-:W-:Y:S01]  /*7c00*/  UIADD3 UR29, UPT, UPT, UR38, UR4, URZ ;  /* 0x00000004261d7290 */ /* 0x000fe2000fffe0ff */
[----:B------:R-:W-:Y:S02]  /*7c10*/  LOP3.LUT R53, R53, R0, RZ, 0x3c, !PT ;  /* 0x0000000035357212 */ /* 0x000fe400078e3cff */
[----:B------:R-:W-:Y:S02]  /*7c20*/  SEL R51, R51, RZ, P0 ;  /* 0x000000ff33337207 */ /* 0x000fe40000000000 */
[----:B------:R-:W-:Y:S01]  /*7c30*/  SEL R22, R22, RZ, P1 ;  /* 0x000000ff16167207 */ /* 0x000fe20000800000 */
[----:B------:R-:W-:Y:S06]  /*7c40*/  BRA.U UP0, `(.L_x_127) ;  /* 0xffffffdd005c7547 */ /* 0x000fec000b83ffff */
[----:B------:R-:W-:-:S13]  /*7c50*/  R2UR UR4, R49 ;  /* 0x00000000310472ca */ /* 0x000fda00000e0000 */
[----:B------:R-:W-:-:S09]  /*7c60*/  UISETP.NE.AND UP0, UPT, UR4, URZ, UPT ;  /* 0x000000ff0400728c */ /* 0x000fd2000bf05270 */
[----:B------:R-:W-:Y:S05]  /*7c70*/  BRA.U !UP0, `(.L_x_128) ;  /* 0x0000000108487547 */ /* 0x000fea000b800000 */
[----:B------:R-:W2:Y:S02]  /*7c80*/  LDCU.64 UR4, c[0x0][0x890] ;  /* 0x00011200ff0477ac */ /* 0x000ea40008000a00 */
[----:B--2---:R-:W-:-:S04]  /*7c90*/  UISETP.NE.U32.AND UP0, UPT, UR4, URZ, UPT ;  /* 0x000000ff0400728c */ /* 0x004fc8000bf05070 */
[----:B------:R-:W-:-:S09]  /*7ca0*/  UISETP.NE.AND.EX UP0, UPT, UR5, URZ, UPT, UP0 ;  /* 0x000000ff0500728c */ /* 0x000fd2000bf05300 */
[----:B------:R-:W-:Y:S05]  /*7cb0*/  BRA.U UP0, `(.L_x_129) ;  /* 0x00000001000c7547 */ /* 0x000fea000b800000 */
[----:B------:R-:W-:-:S13]  /*7cc0*/  FSETP.NEU.AND P0, PT, R26, RZ, PT ;  /* 0x000000ff1a00720b */ /* 0x000fda0003f0d000 */
[----:B------:R-:W-:Y:S05]  /*7cd0*/  @!P0 EXIT ;  /* 0x000000000000894d */ /* 0x000fea0003800000 */
[----:B------:R-:W-:Y:S05]  /*7ce0*/  BRA `(.L_x_128) ;  /* 0x00000000002c7947 */ /* 0x000fea0003800000 */
.L_x_129:
[----:B------:R-:W-:Y:S01]  /*7cf0*/  ISETP.NE.AND P0, PT, R50, RZ, PT ;  /* 0x000000ff3200720c */ /* 0x000fe20003f05270 */
[----:B------:R-:W-:-:S12]  /*7d00*/  BSSY.RECONVERGENT B0, `(.L_x_128) ;  /* 0x0000009000007945 */ /* 0x000fd80003800200 */
[----:B------:R-:W-:Y:S05]  /*7d10*/  @P0 BRA `(.L_x_130) ;  /* 0x0000000000140947 */ /* 0x000fea0003800000 */
[----:B------:R-:W2:Y:S02]  /*7d20*/  LDCU.64 UR4, c[0x0][0x888] ;  /* 0x00011100ff0477ac */ /* 0x000ea40008000a00 */
[----:B--2---:R-:W-:-:S04]  /*7d30*/  ISETP.NE.U32.AND P0, PT, RZ, UR4, PT ;  /* 0x00000004ff007c0c */ /* 0x004fc8000bf05070 */
[----:B------:R-:W-:-:S13]  /*7d40*/  ISETP.NE.AND.EX P0, PT, RZ, UR5, PT, P0 ;  /* 0x00000005ff007c0c */ /* 0x000fda000bf05300 */
[----:B------:R-:W-:Y:S05]  /*7d50*/  @!P0 EXIT ;  /* 0x000000000000894d */ /* 0x000fea0003800000 */
[----:B------:R-:W-:Y:S05]  /*7d60*/  BRA `(.L_x_131) ;  /* 0x0000000000087947 */ /* 0x000fea0003800000 */
.L_x_130:
[----:B------:R-:W-:-:S13]  /*7d70*/  FSETP.NEU.AND P0, PT, R26, RZ, PT ;  /* 0x000000ff1a00720b */ /* 0x000fda0003f0d000 */
[----:B------:R-:W-:Y:S05]  /*7d80*/  @!P0 EXIT ;  /* 0x000000000000894d */ /* 0x000fea0003800000 */
.L_x_131:
[----:B------:R-:W-:Y:S05]  /*7d90*/  BSYNC.RECONVERGENT B0 ;  /* 0x0000000000007941 */ /* 0x000fea0003800200 */
.L_x_128:
[----:B------:R-:W-:Y:S01]  /*7da0*/  ULEA UR4, UR52, UR44, 0x3 ;  /* 0x0000002c34047291 */ /* 0x000fe2000f8e18ff */
[----:B------:R-:W-:-:S04]  /*7db0*/  DEPBAR.LE SB0, 0x0 ;  /* 0x000080000000791a */ /* 0x000fc80000000000 */
[----:B------:R-:W-:-:S04]  /*7dc0*/  UIADD3 UR4, UPT, UPT, UR4, 0xe8, URZ ;  /* 0x000000e804047890 */ /* 0x000fc8000fffe0ff */
[----:B------:R-:W-:-:S09]  /*7dd0*/  UPRMT UR4, UR54, 0x654, UR4 ;  /* 0x0000065436047896 */ /* 0x000fd20008000004 */
[----:B------:R-:W-:Y:S01]  /*7de0*/  SYNCS.ARRIVE.TRANS64.RED.A1T0 RZ, [UR4], RZ ;  /* 0x000000ffffff79a7 */ /* 0x000fe20008100404 */
[----:B------:R-:W-:Y:S05]  /*7df0*/  EXIT ;  /* 0x000000000000794d */ /* 0x000fea0003800000 */
.L_x_25:
[----:B--2---:R2:W3:Y:S02]  /*7e00*/  SYNCS.PHASECHK.TRANS64.TRYWAIT P0, [R0+URZ+0x180], R2 ;  /* 0x00018002000075a7 */ /* 0x0044e400080011ff */
[----:B---3--:R-:W-:Y:S05]  /*7e10*/  @!P0 NANOSLEEP.SYNCS 0x989680 ;  /* 0x009896800000895d */ /* 0x008fea0003900000 */
[----:B------:R-:W3:Y:S02]  /*7e20*/  @!P0 SYNCS.PHASECHK.TRANS64 P0, [R0+URZ+0x180], R2 ;  /* 0x00018002000085a7 */ /* 0x000ee400080010ff */
[----:B---3--:R-:W-:Y:S05]  /*7e30*/  @!P0 BRA `(.L_x_25) ;  /* 0xfffffffc00f08947 */ /* 0x008fea000383ffff */
[----:B------:R-:W-:Y:S05]  /*7e40*/  BRA `(.L_x_132) ;  /* 0xffffff9c006c7947 */ /* 0x000fea000383ffff */
.L_x_28:
[----:B-1----:R-:W-:-:S07]  /*7e50*/  MOV R0, UR33 ;  /* 0x0000002100007c02 */ /* 0x002fce0008000f00 */
.L_x_133:
[----:B-1----:R1:W2:Y:S02]  /*7e60*/  SYNCS.PHASECHK.TRANS64.TRYWAIT P0, [R0+URZ+0x68], R3 ;  /* 0x00006803000075a7 */ /* 0x0022a400080011ff */
[----:B--2---:R-:W-:Y:S05]  /*7e70*/  @!P0 NANOSLEEP.SYNCS 0x989680 ;  /* 0x009896800000895d */ /* 0x004fea0003900000 */
[----:B------:R-:W2:Y:S02]  /*7e80*/  @!P0 SYNCS.PHASECHK.TRANS64 P0, [R0+URZ+0x68], R3 ;  /* 0x00006803000085a7 */ /* 0x000ea400080010ff */
[----:B--2---:R-:W-:Y:S05]  /*7e90*/  @!P0 BRA `(.L_x_133) ;  /* 0xfffffffc00f08947 */ /* 0x004fea000383ffff */
[----:B------:R-:W-:Y:S05]  /*7ea0*/  BRA `(.L_x_27) ;  /* 0xffffff9c00b87947 */ /* 0x000fea000383ffff */
.L_x_35:
[----:B-1----:R-:W-:-:S07]  /*7eb0*/  MOV R0, UR17 ;  /* 0x0000001100007c02 */ /* 0x002fce0008000f00 */
.L_x_134:
[----:B-1----:R1:W2:Y:S02]  /*7ec0*/  SYNCS.PHASECHK.TRANS64.TRYWAIT P0, [R0+URZ+0x68], R3 ;  /* 0x00006803000075a7 */ /* 0x0022a400080011ff */
[----:B--2---:R-:W-:Y:S05]  /*7ed0*/  @!P0 NANOSLEEP.SYNCS 0x989680 ;  /* 0x009896800000895d */ /* 0x004fea0003900000 */
[----:B------:R-:W2:Y:S02]  /*7ee0*/  @!P0 SYNCS.PHASECHK.TRANS64 P0, [R0+URZ+0x68], R3 ;  /* 0x00006803000085a7 */ /* 0x000ea400080010ff */
[----:B--2---:R-:W-:Y:S05]  /*7ef0*/  @!P0 BRA `(.L_x_134) ;  /* 0xfffffffc00f08947 */ /* 0x004fea000383ffff */
[----:B------:R-:W-:Y:S05]  /*7f00*/  BRA `(.L_x_34) ;  /* 0xffffffa000847947 */ /* 0x000fea000383ffff */
.L_x_40:
[----:B-1----:R1:W2:Y:S02]  /*7f10*/  SYNCS.PHASECHK.TRANS64.TRYWAIT P0, [R3+URZ+0x110], R0 ;  /* 0x00011000030075a7 */ /* 0x0022a400080011ff */
[----:B--2---:R-:W-:Y:S05]  /*7f20*/  @!P0 NANOSLEEP.SYNCS 0x989680 ;  /* 0x009896800000895d */ /* 0x004fea0003900000 */
[----:B------:R-:W2:Y:S02]  /*7f30*/  @!P0 SYNCS.PHASECHK.TRANS64 P0, [R3+URZ+0x110], R0 ;  /* 0x00011000030085a7 */ /* 0x000ea400080010ff */
[----:B--2---:R-:W-:Y:S05]  /*7f40*/  @!P0 BRA `(.L_x_40) ;  /* 0xfffffffc00f08947 */ /* 0x004fea000383ffff */
[----:B------:R-:W-:Y:S05]  /*7f50*/  BRA `(.L_x_135) ;  /* 0xffffffa400387947 */ /* 0x000fea000383ffff */
.L_x_44:
[----:B------:R-:W-:-:S07]  /*7f60*/  MOV R0, UR4 ;  /* 0x0000000400007c02 */ /* 0x000fce0008000f00 */
.L_x_136:
[----:B-1----:R1:W2:Y:S02]  /*7f70*/  SYNCS.PHASECHK.TRANS64.TRYWAIT P0, [R0+URZ], R2 ;  /* 0x00000002000075a7 */ /* 0x0022a400080011ff */
[----:B--2---:R-:W-:Y:S05]  /*7f80*/  @!P0 NANOSLEEP.SYNCS 0x989680 ;  /* 0x009896800000895d */ /* 0x004fea0003900000 */
[----:B------:R-:W2:Y:S02]  /*7f90*/  @!P0 SYNCS.PHASECHK.TRANS64 P0, [R0+URZ], R2 ;  /* 0x00000002000085a7 */ /* 0x000ea400080010ff */
[----:B--2---:R-:W-:Y:S05]  /*7fa0*/  @!P0 BRA `(.L_x_136) ;  /* 0xfffffffc00f08947 */ /* 0x004fea000383ffff */
[----:B------:R-:W-:Y:S05]  /*7fb0*/  BRA `(.L_x_137) ;  /* 0xffffffa800e47947 */ /* 0x000fea000383ffff */
.L_x_45:
[----:B------:R-:W-:-:S07]  /*7fc0*/  MOV R0, UR5 ;  /* 0x0000000500007c02 */ /* 0x000fce0008000f00 */
.L_x_138:
[----:B-1----:R1:W2:Y:S02]  /*7fd0*/  SYNCS.PHASECHK.TRANS64.TRYWAIT P0, [R0+URZ], R3 ;  /* 0x00000003000075a7 */ /* 0x0022a400080011ff */
[----:B--2---:R-:W-:Y:S05]  /*7fe0*/  @!P0 NANOSLEEP.SYNCS 0x989680 ;  /* 0x009896800000895d */ /* 0x004fea0003900000 */
[----:B------:R-:W2:Y:S02]  /*7ff0*/  @!P0 SYNCS.PHASECHK.TRANS64 P0, [R0+URZ], R3 ;  /* 0x00000003000085a7 */ /* 0x000ea400080010ff */
[----:B--2---:R-:W-:Y:S05]  /*8000*/  @!P0 BRA `(.L_x_138) ;  /* 0xfffffffc00f08947 */ /* 0x004fea000383ffff */
[----:B------:R-:W-:Y:S05]  /*8010*/  BRA `(.L_x_139) ;  /* 0xffffffa800f07947 */ /* 0x000fea000383ffff */
.L_x_46:
[----:B------:R-:W-:-:S07]  /*8020*/  MOV R0, UR5 ;  /* 0x0000000500007c02 */ /* 0x000fce0008000f00 */
.L_x_140:
[----:B-1----:R1:W2:Y:S02]  /*8030*/  SYNCS.PHASECHK.TRANS64.TRYWAIT P0, [R0+URZ], R3 ;  /* 0x00000003000075a7 */ /* 0x0022a400080011ff */
[----:B--2---:R-:W-:Y:S05]  /*8040*/  @!P0 NANOSLEEP.SYNCS 0x989680 ;  /* 0x009896800000895d */ /* 0x004fea0003900000 */
[----:B------:R-:W2:Y:S02]  /*8050*/  @!P0 SYNCS.PHASECHK.TRANS64 P0, [R0+URZ], R3 ;  /* 0x00000003000085a7 */ /* 0x000ea400080010ff */
[----:B--2---:R-:W-:Y:S05]  /*8060*/  @!P0 BRA `(.L_x_140) ;  /* 0xfffffffc00f08947 */ /* 0x004fea000383ffff */
[----:B------:R-:W-:Y:S05]  /*8070*/  BRA `(.L_x_141) ;  /* 0xffffffa800fc7947 */ /* 0x000fea000383ffff */
.L_x_47:
[----:B------:R-:W-:-:S07]  /*8080*/  MOV R0, UR5 ;  /* 0x0000000500007c02 */ /* 0x000fce0008000f00 */
.L_x_142:
[----:B-1----:R1:W2:Y:S02]  /*8090*/  SYNCS.PHASECHK.TRANS64.TRYWAIT P0, [R0+URZ], R3 ;  /* 0x00000003000075a7 */ /* 0x0022a400080011ff */
[----:B--2---:R-:W-:Y:S05]  /*80a0*/  @!P0 NANOSLEEP.SYNCS 0x989680 ;  /* 0x009896800000895d */ /* 0x004fea0003900000 */
[----:B------:R-:W2:Y:S02]  /*80b0*/  @!P0 SYNCS.PHASECHK.TRANS64 P0, [R0+URZ], R3 ;  /* 0x00000003000085a7 */ /* 0x000ea400080010ff */
[----:B--2---:R-:W-:Y:S05]  /*80c0*/  @!P0 BRA `(.L_x_142) ;  /* 0xfffffffc00f08947 */ /* 0x004fea000383ffff */
[----:B------:R-:W-:Y:S05]  /*80d0*/  BRA `(.L_x_143) ;  /* 0xffffffac00087947 */ /* 0x000fea000383ffff */
.L_x_48:
[----:B------:R-:W-:-:S07]  /*80e0*/  MOV R0, UR5 ;  /* 0x0000000500007c02 */ /* 0x000fce0008000f00 */
.L_x_144:
[----:B-1----:R1:W2:Y:S02]  /*80f0*/  SYNCS.PHASECHK.TRANS64.TRYWAIT P0, [R0+URZ], R3 ;  /* 0x00000003000075a7 */ /* 0x0022a400080011ff */
[----:B--2---:R-:W-:Y:S05]  /*8100*/  @!P0 NANOSLEEP.SYNCS 0x989680 ;  /* 0x009896800000895d */ /* 0x004fea0003900000 */
[----:B------:R-:W2:Y:S02]  /*8110*/  @!P0 SYNCS.PHASECHK.TRANS64 P0, [R0+URZ], R3 ;  /* 0x00000003000085a7 */ /* 0x000ea400080010ff */
[----:B--2---:R-:W-:Y:S05]  /*8120*/  @!P0 BRA `(.L_x_144) ;  /* 0xfffffffc00f08947 */ /* 0x004fea000383ffff */
[----:B------:R-:W-:Y:S05]  /*8130*/  BRA `(.L_x_145) ;  /* 0xffffffac00147947 */ /* 0x000fea000383ffff */
.L_x_49:
[----:B------:R-:W-:-:S07]  /*8140*/  MOV R0, UR5 ;  /* 0x0000000500007c02 */ /* 0x000fce0008000f00 */
.L_x_146:
[----:B-1----:R1:W2:Y:S02]  /*8150*/  SYNCS.PHASECHK.TRANS64.TRYWAIT P0, [R0+URZ], R3 ;  /* 0x00000003000075a7 */ /* 0x0022a400080011ff */
[----:B--2---:R-:W-:Y:S05]  /*8160*/  @!P0 NANOSLEEP.SYNCS 0x989680 ;  /* 0x009896800000895d */ /* 0x004fea0003900000 */
[----:B------:R-:W2:Y:S02]  /*8170*/  @!P0 SYNCS.PHASECHK.TRANS64 P0, [R0+URZ], R3 ;  /* 0x00000003000085a7 */ /* 0x000ea400080010ff */
[----:B--2---:R-:W-:Y:S05]  /*8180*/  @!P0 BRA `(.L_x_146) ;  /* 0xfffffffc00f08947 */ /* 0x004fea000383ffff */
[----:B------:R-:W-:Y:S05]  /*8190*/  BRA `(.L_x_147) ;  /* 0xffffffac00207947 */ /* 0x000fea000383ffff */
.L_x_50:
[----:B------:R-:W-:-:S07]  /*81a0*/  MOV R0, UR5 ;  /* 0x0000000500007c02 */ /* 0x000fce0008000f00 */
.L_x_148:
[----:B-1----:R1:W2:Y:S02]  /*81b0*/  SYNCS.PHASECHK.TRANS64.TRYWAIT P0, [R0+URZ], R3 ;  /* 0x00000003000075a7 */ /* 0x0022a400080011ff */
[----:B--2---:R-:W-:Y:S05]  /*81c0*/  @!P0 NANOSLEEP.SYNCS 0x989680 ;  /* 0x009896800000895d */ /* 0x004fea0003900000 */
[----:B------:R-:W2:Y:S02]  /*81d0*/  @!P0 SYNCS.PHASECHK.TRANS64 P0, [R0+URZ], R3 ;  /* 0x00000003000085a7 */ /* 0x000ea400080010ff */
[----:B--2---:R-:W-:Y:S05]  /*81e0*/  @!P0 BRA `(.L_x_148) ;  /* 0xfffffffc00f08947 */ /* 0x004fea000383ffff */
[----:B------:R-:W-:Y:S05]  /*81f0*/  BRA `(.L_x_149) ;  /* 0xffffffac002c7947 */ /* 0x000fea000383ffff */
.L_x_51:
[----:B------:R-:W-:-:S07]  /*8200*/  MOV R0, UR5 ;  /* 0x0000000500007c02 */ /* 0x000fce0008000f00 */
.L_x_150:
[----:B-1----:R1:W2:Y:S02]  /*8210*/  SYNCS.PHASECHK.TRANS64.TRYWAIT P0, [R0+URZ], R3 ;  /* 0x00000003000075a7 */ /* 0x0022a400080011ff */
[----:B--2---:R-:W-:Y:S05]  /*8220*/  @!P0 NANOSLEEP.SYNCS 0x989680 ;  /* 0x009896800000895d */ /* 0x004fea0003900000 */
[----:B------:R-:W2:Y:S02]  /*8230*/  @!P0 SYNCS.PHASECHK.TRANS64 P0, [R0+URZ], R3 ;  /* 0x00000003000085a7 */ /* 0x000ea400080010ff */
[----:B--2---:R-:W-:Y:S05]  /*8240*/  @!P0 BRA `(.L_x_150) ;  /* 0xfffffffc00f08947 */ /* 0x004fea000383ffff */
[----:B------:R-:W-:Y:S05]  /*8250*/  BRA `(.L_x_151) ;  /* 0xffffffac00387947 */ /* 0x000fea000383ffff */
.L_x_52:
[----:B------:R-:W-:-:S07]  /*8260*/  MOV R0, UR5 ;  /* 0x0000000500007c02 */ /* 0x000fce0008000f00 */
.L_x_152:
[----:B-1----:R1:W2:Y:S02]  /*8270*/  SYNCS.PHASECHK.TRANS64.TRYWAIT P0, [R0+URZ], R3 ;  /* 0x00000003000075a7 */ /* 0x0022a400080011ff */
[----:B--2---:R-:W-:Y:S05]  /*8280*/  @!P0 NANOSLEEP.SYNCS 0x989680 ;  /* 0x009896800000895d */ /* 0x004fea0003900000 */
[----:B------:R-:W2:Y:S02]  /*8290*/  @!P0 SYNCS.PHASECHK.TRANS64 P0, [R0+URZ], R3 ;  /* 0x00000003000085a7 */ /* 0x000ea400080010ff */
[----:B--2---:R-:W-:Y:S05]  /*82a0*/  @!P0 BRA `(.L_x_152) ;  /* 0xfffffffc00f08947 */ /* 0x004fea000383ffff */
[----:B------:R-:W-:Y:S05]  /*82b0*/  BRA `(.L_x_153) ;  /* 0xffffffac00447947 */ /* 0x000fea000383ffff */
.L_x_53:
[----:B------:R-:W-:-:S07]  /*82c0*/  MOV R0, UR5 ;  /* 0x0000000500007c02 */ /* 0x000fce0008000f00 */
.L_x_154:
[----:B-1----:R1:W2:Y:S02]  /*82d0*/  SYNCS.PHASECHK.TRANS64.TRYWAIT P0, [R0+URZ], R3 ;  /* 0x00000003000075a7 */ /* 0x0022a400080011ff */
[----:B--2---:R-:W-:Y:S05]  /*82e0*/  @!P0 NANOSLEEP.SYNCS 0x989680 ;  /* 0x009896800000895d */ /* 0x004fea0003900000 */
[----:B------:R-:W2:Y:S02]  /*82f0*/  @!P0 SYNCS.PHASECHK.TRANS64 P0, [R0+URZ], R3 ;  /* 0x00000003000085a7 */ /* 0x000ea400080010ff */
[----:B--2---:R-:W-:Y:S05]  /*8300*/  @!P0 BRA `(.L_x_154) ;  /* 0xfffffffc00f08947 */ /* 0x004fea000383ffff */
[----:B------:R-:W-:Y:S05]  /*8310*/  BRA `(.L_x_155) ;  /* 0xffffffac00507947 */ /* 0x000fea000383ffff */
.L_x_54:
[----:B------:R-:W-:-:S07]  /*8320*/  MOV R0, UR5 ;  /* 0x0000000500007c02 */ /* 0x000fce0008000f00 */
.L_x_156:
[----:B-1----:R1:W2:Y:S02]  /*8330*/  SYNCS.PHASECHK.TRANS64.TRYWAIT P0, [R0+URZ], R3 ;  /* 0x00000003000075a7 */ /* 0x0022a400080011ff */
[----:B--2---:R-:W-:Y:S05]  /*8340*/  @!P0 NANOSLEEP.SYNCS 0x989680 ;  /* 0x009896800000895d */ /* 0x004fea0003900000 */
[----:B------:R-:W2:Y:S02]  /*8350*/  @!P0 SYNCS.PHASECHK.TRANS64 P0, [R0+URZ], R3 ;  /* 0x00000003000085a7 */ /* 0x000ea400080010ff */
[----:B--2---:R-:W-:Y:S05]  /*8360*/  @!P0 BRA `(.L_x_156) ;  /* 0xfffffffc00f08947 */ /* 0x004fea000383ffff */
[----:B------:R-:W-:Y:S05]  /*8370*/  BRA `(.L_x_157) ;  /* 0xffffffac005c7947 */ /* 0x000fea000383ffff */
.L_x_55:
[----:B------:R-:W-:-:S07]  /*8380*/  MOV R0, UR5 ;  /* 0x0000000500007c02 */ /* 0x000fce0008000f00 */
.L_x_158:
[----:B-1----:R1:W2:Y:S02]  /*8390*/  SYNCS.PHASECHK.TRANS64.TRYWAIT P0, [R0+URZ], R3 ;  /* 0x00000003000075a7 */ /* 0x0022a400080011ff */
[----:B--2---:R-:W-:Y:S05]  /*83a0*/  @!P0 NANOSLEEP.SYNCS 0x989680 ;  /* 0x009896800000895d */ /* 0x004fea0003900000 */
[----:B------:R-:W2:Y:S02]  /*83b0*/  @!P0 SYNCS.PHASECHK.TRANS64 P0, [R0+URZ], R3 ;  /* 0x00000003000085a7 */ /* 0x000ea400080010ff */
[----:B--2---:R-:W-:Y:S05]  /*83c0*/  @!P0 BRA `(.L_x_158) ;  /* 0xfffffffc00f08947 */ /* 0x004fea000383ffff */
[----:B------:R-:W-:Y:S05]  /*83d0*/  BRA `(.L_x_159) ;  /* 0xffffffac00687947 */ /* 0x000fea000383ffff */
.L_x_58:
[----:B--2---:R2:W3:Y:S02]  /*83e0*/  SYNCS.PHASECHK.TRANS64.TRYWAIT P0, [R2+URZ+0x170], R4 ;  /* 0x00017004020075a7 */ /* 0x0044e400080011ff */
[----:B---3--:R-:W-:Y:S05]  /*83f0*/  @!P0 NANOSLEEP.SYNCS 0x989680 ;  /* 0x009896800000895d */ /* 0x008fea0003900000 */
[----:B------:R-:W3:Y:S02]  /*8400*/  @!P0 SYNCS.PHASECHK.TRANS64 P0, [R2+URZ+0x170], R4 ;  /* 0x00017004020085a7 */ /* 0x000ee400080010ff */
[----:B---3--:R-:W-:Y:S05]  /*8410*/  @!P0 BRA `(.L_x_58) ;  /* 0xfffffffc00f08947 */ /* 0x008fea000383ffff */
[----:B------:R-:W-:Y:S05]  /*8420*/  BRA `(.L_x_160) ;  /* 0xffffffac00c47947 */ /* 0x000fea000383ffff */
.L_x_59:
[----:B------:R-:W-:-:S07]  /*8430*/  MOV R2, UR4 ;  /* 0x0000000400027c02 */ /* 0x000fce0008000f00 */
.L_x_161:
[----:B--2---:R2:W3:Y:S02]  /*8440*/  SYNCS.PHASECHK.TRANS64.TRYWAIT P0, [R2+URZ+0x120], R5 ;  /* 0x00012005020075a7 */ /* 0x0044e400080011ff */
[----:B---3--:R-:W-:Y:S05]  /*8450*/  @!P0 NANOSLEEP.SYNCS 0x989680 ;  /* 0x009896800000895d */ /* 0x008fea0003900000 */
[----:B------:R-:W3:Y:S02]  /*8460*/  @!P0 SYNCS.PHASECHK.TRANS64 P0, [R2+URZ+0x120], R5 ;  /* 0x00012005020085a7 */ /* 0x000ee400080010ff */
[----:B---3--:R-:W-:Y:S05]  /*8470*/  @!P0 BRA `(.L_x_161) ;  /* 0xfffffffc00f08947 */ /* 0x008fea000383ffff */
[----:B------:R-:W-:Y:S05]  /*8480*/  BRA `(.L_x_162) ;  /* 0xffffffac00d47947 */ /* 0x000fea000383ffff */
.L_x_60:
[----:B--2---:R2:W3:Y:S02]  /*8490*/  SYNCS.PHASECHK.TRANS64.TRYWAIT P1, [R2+URZ+0x110], R4 ;  /* 0x00011004020075a7 */ /* 0x0044e400080211ff */
[----:B---3--:R-:W-:Y:S05]  /*84a0*/  @!P1 NANOSLEEP.SYNCS 0x989680 ;  /* 0x009896800000995d */ /* 0x008fea0003900000 */
[----:B------:R-:W3:Y:S02]  /*84b0*/  @!P1 SYNCS.PHASECHK.TRANS64 P1, [R2+URZ+0x110], R4 ;  /* 0x00011004020095a7 */ /* 0x000ee400080210ff */
[----:B---3--:R-:W-:Y:S05]  /*84c0*/  @!P1 BRA `(.L_x_60) ;  /* 0xfffffffc00f09947 */ /* 0x008fea000383ffff */
[----:B------:R-:W-:Y:S05]  /*84d0*/  BRA `(.L_x_163) ;  /* 0xffffffb000047947 */ /* 0x000fea000383ffff */
.L_x_63:
[----:B------:R-:W-:-:S07]  /*84e0*/  MOV R0, UR4 ;  /* 0x0000000400007c02 */ /* 0x000fce0008000f00 */
.L_x_164:
[----:B--2---:R2:W3:Y:S02]  /*84f0*/  SYNCS.PHASECHK.TRANS64.TRYWAIT P0, [R0+URZ+0x120], R2 ;  /* 0x00012002000075a7 */ /* 0x0044e400080011ff */
[----:B---3--:R-:W-:Y:S05]  /*8500*/  @!P0 NANOSLEEP.SYNCS 0x989680 ;  /* 0x009896800000895d */ /* 0x008fea0003900000 */
[----:B------:R-:W3:Y:S02]  /*8510*/  @!P0 SYNCS.PHASECHK.TRANS64 P0, [R0+URZ+0x120], R2 ;  /* 0x00012002000085a7 */ /* 0x000ee400080010ff */
[----:B---3--:R-:W-:Y:S05]  /*8520*/  @!P0 BRA `(.L_x_164) ;  /* 0xfffffffc00f08947 */ /* 0x008fea000383ffff */
[----:B------:R-:W-:Y:S05]  /*8530*/  BRA `(.L_x_62) ;  /* 0xffffffb000587947 */ /* 0x000fea000383ffff */
.L_x_70:
[----:B-1----:R1:W2:Y:S02]  /*8540*/  SYNCS.PHASECHK.TRANS64.TRYWAIT P1, [R0+URZ+0x110], R2 ;  /* 0x00011002000075a7 */ /* 0x0022a400080211ff */
[----:B--2---:R-:W-:Y:S05]  /*8550*/  @!P1 NANOSLEEP.SYNCS 0x989680 ;  /* 0x009896800000995d */ /* 0x004fea0003900000 */
[----:B------:R-:W2:Y:S02]  /*8560*/  @!P1 SYNCS.PHASECHK.TRANS64 P1, [R0+URZ+0x110], R2 ;  /* 0x00011002000095a7 */ /* 0x000ea400080210ff */
[----:B--2---:R-:W-:Y:S05]  /*8570*/  @!P1 BRA `(.L_x_70) ;  /* 0xfffffffc00f09947 */ /* 0x004fea000383ffff */
[----:B------:R-:W-:Y:S05]  /*8580*/  BRA `(.L_x_165) ;  /* 0xffffffb400cc7947 */ /* 0x000fea000383ffff */
.L_x_71:
[----:B------:R-:W-:-:S07]  /*8590*/  MOV R2, UR31 ;  /* 0x0000001f00027c02 */ /* 0x000fce0008000f00 */
.L_x_166:
[----:B-1----:R1:W2:Y:S02]  /*85a0*/  SYNCS.PHASECHK.TRANS64.TRYWAIT P0, [R2+URZ+0x150], R0 ;  /* 0x00015000020075a7 */ /* 0x0022a400080011ff */
[----:B--2---:R-:W-:Y:S05]  /*85b0*/  @!P0 NANOSLEEP.SYNCS 0x989680 ;  /* 0x009896800000895d */ /* 0x004fea0003900000 */
[----:B------:R-:W2:Y:S02]  /*85c0*/  @!P0 SYNCS.PHASECHK.TRANS64 P0, [R2+URZ+0x150], R0 ;  /* 0x00015000020085a7 */ /* 0x000ea400080010ff */
[----:B--2---:R-:W-:Y:S05]  /*85d0*/  @!P0 BRA `(.L_x_166) ;  /* 0xfffffffc00f08947 */ /* 0x004fea000383ffff */
[----:B------:R-:W-:Y:S05]  /*85e0*/  BRA `(.L_x_167) ;  /* 0xffffffb8001c7947 */ /* 0x000fea000383ffff */
.L_x_74:
[----:B------:R-:W-:Y:S07]  /*85f0*/  MOV R0, UR5 ;  /* 0x0000000500007c02 */ /* 0x000fee0008000f00 */
.L_x_168:
[----:B-1----:R1:W2:Y:S02]  /*8600*/  SYNCS.PHASECHK.TRANS64.TRYWAIT P0, [R0+URZ], R2 ;  /* 0x00000002000075a7 */ /* 0x0022a400080011ff */
[----:B--2---:R-:W-:Y:S05]  /*8610*/  @!P0 NANOSLEEP.SYNCS 0x989680 ;  /* 0x009896800000895d */ /* 0x004fea0003900000 */
[----:B------:R-:W2:Y:S02]  /*8620*/  @!P0 SYNCS.PHASECHK.TRANS64 P0, [R0+URZ], R2 ;  /* 0x00000002000085a7 */ /* 0x000ea400080010ff */
[----:B--2---:R-:W-:Y:S05]  /*8630*/  @!P0 BRA `(.L_x_168) ;  /* 0xfffffffc00f08947 */ /* 0x004fea000383ffff */
[----:B------:R-:W-:Y:S05]  /*8640*/  BRA `(.L_x_73) ;  /* 0xffffffb800387947 */ /* 0x000fea000383ffff */
.L_x_77:
[----:B------:R-:W-:-:S07]  /*8650*/  MOV R0, UR4 ;  /* 0x0000000400007c02 */ /* 0x000fce0008000f00 */
.L_x_169:
[----:B--2---:R2:W4:Y:S02]  /*8660*/  SYNCS.PHASECHK.TRANS64.TRYWAIT P0, [R0+URZ], R2 ;  /* 0x00000002000075a7 */ /* 0x00452400080011ff */
[----:B----4-:R-:W-:Y:S05]  /*8670*/  @!P0 NANOSLEEP.SYNCS 0x989680 ;  /* 0x009896800000895d */ /* 0x010fea0003900000 */
[----:B------:R-:W4:Y:S02]  /*8680*/  @!P0 SYNCS.PHASECHK.TRANS64 P0, [R0+URZ], R2 ;  /* 0x00000002000085a7 */ /* 0x000f2400080010ff */
[----:B----4-:R-:W-:Y:S05]  /*8690*/  @!P0 BRA `(.L_x_169) ;  /* 0xfffffffc00f08947 */ /* 0x010fea000383ffff */
[----:B------:R-:W-:Y:S05]  /*86a0*/  BRA `(.L_x_170) ;  /* 0xffffffbc00147947 */ /* 0x000fea000383ffff */
.L_x_78:
[----:B------:R-:W-:-:S07]  /*86b0*/  MOV R0, UR5 ;  /* 0x0000000500007c02 */ /* 0x000fce0008000f00 */
.L_x_171:
[----:B-1----:R1:W2:Y:S02]  /*86c0*/  SYNCS.PHASECHK.TRANS64.TRYWAIT P0, [R0+URZ], R3 ;  /* 0x00000003000075a7 */ /* 0x0022a400080011ff */
[----:B--2---:R-:W-:Y:S05]  /*86d0*/  @!P0 NANOSLEEP.SYNCS 0x989680 ;  /* 0x009896800000895d */ /* 0x004fea0003900000 */
[----:B------:R-:W2:Y:S02]  /*86e0*/  @!P0 SYNCS.PHASECHK.TRANS64 P0, [R0+URZ], R3 ;  /* 0x00000003000085a7 */ /* 0x000ea400080010ff */
[----:B--2---:R-:W-:Y:S05]  /*86f0*/  @!P0 BRA `(.L_x_171) ;  /* 0xfffffffc00f08947 */ /* 0x004fea000383ffff */
[----:B------:R-:W-:Y:S05]  /*8700*/  BRA `(.L_x_172) ;  /* 0xffffffbc00207947 */ /* 0x000fea000383ffff */
.L_x_79:
[----:B------:R-:W-:-:S07]  /*8710*/  MOV R0, UR5 ;  /* 0x0000000500007c02 */ /* 0x000fce0008000f00 */
.L_x_173:
[----:B-1----:R1:W2:Y:S02]  /*8720*/  SYNCS.PHASECHK.TRANS64.TRYWAIT P0, [R0+URZ], R3 ;  /* 0x00000003000075a7 */ /* 0x0022a400080011ff */
[----:B--2---:R-:W-:Y:S05]  /*8730*/  @!P0 NANOSLEEP.SYNCS 0x989680 ;  /* 0x009896800000895d */ /* 0x004fea0003900000 */
[----:B------:R-:W2:Y:S02]  /*8740*/  @!P0 SYNCS.PHASECHK.TRANS64 P0, [R0+URZ], R3 ;  /* 0x00000003000085a7 */ /* 0x000ea400080010ff */
[----:B--2---:R-:W-:Y:S05]  /*8750*/  @!P0 BRA `(.L_x_173) ;  /* 0xfffffffc00f08947 */ /* 0x004fea000383ffff */
[----:B------:R-:W-:Y:S05]  /*8760*/  BRA `(.L_x_174) ;  /* 0xffffffbc002c7947 */ /* 0x000fea000383ffff */
.L_x_80:
[----:B-1----:R-:W-:-:S07]  /*8770*/  MOV R0, UR4 ;  /* 0x0000000400007c02 */ /* 0x002fce0008000f00 */
.L_x_175:
[----:B-1----:R1:W2:Y:S02]  /*8780*/  SYNCS.PHASECHK.TRANS64.TRYWAIT P0, [R0+URZ], R2 ;  /* 0x00000002000075a7 */ /* 0x0022a400080011ff */
[----:B--2---:R-:W-:Y:S05]  /*8790*/  @!P0 NANOSLEEP.SYNCS 0x989680 ;  /* 0x009896800000895d */ /* 0x004fea0003900000 */
[----:B------:R-:W2:Y:S02]  /*87a0*/  @!P0 SYNCS.PHASECHK.TRANS64 P0, [R0+URZ], R2 ;  /* 0x00000002000085a7 */ /* 0x000ea400080010ff */
[----:B--2---:R-:W-:Y:S05]  /*87b0*/  @!P0 BRA `(.L_x_175) ;  /* 0xfffffffc00f08947 */ /* 0x004fea000383ffff */
[----:B------:R-:W-:Y:S05]  /*87c0*/  BRA `(.L_x_176) ;  /* 0xffffffbc00387947 */ /* 0x000fea000383ffff */
.L_x_85:
[----:B---3--:R3:W4:Y:S02]  /*87d0*/  SYNCS.PHASECHK.TRANS64.TRYWAIT P0, [R12+URZ+0x110], R0 ;  /* 0x000110000c0075a7 */ /* 0x00872400080011ff */
[----:B----4-:R-:W-:Y:S05]  /*87e0*/  @!P0 NANOSLEEP.SYNCS 0x989680 ;  /* 0x009896800000895d */ /* 0x010fea0003900000 */
[----:B------:R-:W4:Y:S02]  /*87f0*/  @!P0 SYNCS.PHASECHK.TRANS64 P0, [R12+URZ+0x110], R0 ;  /* 0x000110000c0085a7 */ /* 0x000f2400080010ff */
[----:B----4-:R-:W-:Y:S05]  /*8800*/  @!P0 BRA `(.L_x_85) ;  /* 0xfffffffc00f08947 */ /* 0x010fea000383ffff */
[----:B------:R-:W-:Y:S05]  /*8810*/  BRA `(.L_x_177) ;  /* 0xffffffc000487947 */ /* 0x000fea000383ffff */
.L_x_88:
[----:B-1----:R-:W-:Y:S07]  /*8820*/  MOV R0, UR24 ;  /* 0x0000001800007c02 */ /* 0x002fee0008000f00 */
.L_x_178:
[----:B-1----:R1:W3:Y:S02]  /*8830*/  SYNCS.PHASECHK.TRANS64.TRYWAIT P2, [R0+URZ+0x108], R6 ;  /* 0x00010806000075a7 */ /* 0x0022e400080411ff */
[----:B---3--:R-:W-:Y:S05]  /*8840*/  @!P2 NANOSLEEP.SYNCS 0x989680 ;  /* 0x009896800000a95d */ /* 0x008fea0003900000 */
[----:B------:R-:W3:Y:S02]  /*8850*/  @!P2 SYNCS.PHASECHK.TRANS64 P2, [R0+URZ+0x108], R6 ;  /* 0x000108060000a5a7 */ /* 0x000ee400080410ff */
[----:B---3--:R-:W-:Y:S05]  /*8860*/  @!P2 BRA `(.L_x_178) ;  /* 0xfffffffc00f0a947 */ /* 0x008fea000383ffff */
[----:B------:R-:W-:Y:S05]  /*8870*/  BRA `(.L_x_87) ;  /* 0xffffffc400ac7947 */ /* 0x000fea000383ffff */
.L_x_91:
[----:B------:R-:W-:Y:S07]  /*8880*/  MOV R0, UR4 ;  /* 0x0000000400007c02 */ /* 0x000fee0008000f00 */
.L_x_179:
[----:B-1----:R1:W3:Y:S02]  /*8890*/  SYNCS.PHASECHK.TRANS64.TRYWAIT P0, [R0+URZ+0xe8], R9 ;  /* 0x0000e809000075a7 */ /* 0x0022e400080011ff */
[----:B---3--:R-:W-:Y:S05]  /*88a0*/  @!P0 NANOSLEEP.SYNCS 0x989680 ;  /* 0x009896800000895d */ /* 0x008fea0003900000 */
[----:B------:R-:W3:Y:S02]  /*88b0*/  @!P0 SYNCS.PHASECHK.TRANS64 P0, [R0+URZ+0xe8], R9 ;  /* 0x0000e809000085a7 */ /* 0x000ee400080010ff */
[----:B---3--:R-:W-:Y:S05]  /*88c0*/  @!P0 BRA `(.L_x_179) ;  /* 0xfffffffc00f08947 */ /* 0x008fea000383ffff */
[----:B------:R-:W-:Y:S05]  /*88d0*/  BRA `(.L_x_180) ;  /* 0xffffffc8000c7947 */ /* 0x000fea000383ffff */
.L_x_92:
[----:B------:R-:W-:Y:S07]  /*88e0*/  MOV R6, UR5 ;  /* 0x0000000500067c02 */ /* 0x000fee0008000f00 */
.L_x_181:
[----:B-1----:R1:W3:Y:S02]  /*88f0*/  SYNCS.PHASECHK.TRANS64.TRYWAIT P0, [R6+URZ+0xe8], R0 ;  /* 0x0000e800060075a7 */ /* 0x0022e400080011ff */
[----:B---3--:R-:W-:Y:S05]  /*8900*/  @!P0 NANOSLEEP.SYNCS 0x989680 ;  /* 0x009896800000895d */ /* 0x008fea0003900000 */
[----:B------:R-:W3:Y:S02]  /*8910*/  @!P0 SYNCS.PHASECHK.TRANS64 P0, [R6+URZ+0xe8], R0 ;  /* 0x0000e800060085a7 */ /* 0x000ee400080010ff */
[----:B---3--:R-:W-:Y:S05]  /*8920*/  @!P0 BRA `(.L_x_181) ;  /* 0xfffffffc00f08947 */ /* 0x008fea000383ffff */
[----:B------:R-:W-:Y:S05]  /*8930*/  BRA `(.L_x_182) ;  /* 0xffffffc800687947 */ /* 0x000fea000383ffff */
.L_x_94:
[----:B------:R-:W-:-:S07]  /*8940*/  MOV R0, UR4 ;  /* 0x0000000400007c02 */ /* 0x000fce0008000f00 */
.L_x_183:
[----:B-1----:R1:W4:Y:S02]  /*8950*/  SYNCS.PHASECHK.TRANS64.TRYWAIT P0, [R0+URZ], R2 ;  /* 0x00000002000075a7 */ /* 0x00232400080011ff */
[----:B----4-:R-:W-:Y:S05]  /*8960*/  @!P0 NANOSLEEP.SYNCS 0x989680 ;  /* 0x009896800000895d */ /* 0x010fea0003900000 */
[----:B------:R-:W4:Y:S02]  /*8970*/  @!P0 SYNCS.PHASECHK.TRANS64 P0, [R0+URZ], R2 ;  /* 0x00000002000085a7 */ /* 0x000f2400080010ff */
[----:B----4-:R-:W-:Y:S05]  /*8980*/  @!P0 BRA `(.L_x_183) ;  /* 0xfffffffc00f08947 */ /* 0x010fea000383ffff */
[----:B------:R-:W-:Y:S05]  /*8990*/  BRA `(.L_x_184) ;  /* 0xffffffc800f87947 */ /* 0x000fea000383ffff */
.L_x_95:
[----:B------:R-:W-:-:S07]  /*89a0*/  MOV R0, UR5 ;  /* 0x0000000500007c02 */ /* 0x000fce0008000f00 */
.L_x_185:
[----:B-1----:R1:W4:Y:S02]  /*89b0*/  SYNCS.PHASECHK.TRANS64.TRYWAIT P0, [R0+URZ], R2 ;  /* 0x00000002000075a7 */ /* 0x00232400080011ff */
[----:B----4-:R-:W-:Y:S05]  /*89c0*/  @!P0 NANOSLEEP.SYNCS 0x989680 ;  /* 0x009896800000895d */ /* 0x010fea0003900000 */
[----:B------:R-:W4:Y:S02]  /*89d0*/  @!P0 SYNCS.PHASECHK.TRANS64 P0, [R0+URZ], R2 ;  /* 0x00000002000085a7 */ /* 0x000f2400080010ff */
[----:B----4-:R-:W-:Y:S05]  /*89e0*/  @!P0 BRA `(.L_x_185) ;  /* 0xfffffffc00f08947 */ /* 0x010fea000383ffff */
[----:B------:R-:W-:Y:S05]  /*89f0*/  BRA `(.L_x_186) ;  /* 0xffffffcc00047947 */ /* 0x000fea000383ffff */
.L_x_97:
[----:B-1----:R1:W2:Y:S02]  /*8a00*/  SYNCS.PHASECHK.TRANS64.TRYWAIT P0, [R0+URZ+0x110], R2 ;  /* 0x00011002000075a7 */ /* 0x0022a400080011ff */
[----:B--2---:R-:W-:Y:S05]  /*8a10*/  @!P0 NANOSLEEP.SYNCS 0x989680 ;  /* 0x009896800000895d */ /* 0x004fea0003900000 */
[----:B------:R-:W2:Y:S02]  /*8a20*/  @!P0 SYNCS.PHASECHK.TRANS64 P0, [R0+URZ+0x110], R2 ;  /* 0x00011002000085a7 */ /* 0x000ea400080010ff */
[----:B--2---:R-:W-:Y:S05]  /*8a30*/  @!P0 BRA `(.L_x_97) ;  /* 0xfffffffc00f08947 */ /* 0x004fea000383ffff */
[----:B------:R-:W-:Y:S05]  /*8a40*/  BRA `(.L_x_187) ;  /* 0xffffffcc00f07947 */ /* 0x000fea000383ffff */
.L_x_107:
[----:B-1----:R1:W3:Y:S02]  /*8a50*/  SYNCS.PHASECHK.TRANS64.TRYWAIT P1, [R2+URZ+0xd0], R4 ;  /* 0x0000d004020075a7 */ /* 0x0022e400080211ff */
[----:B---3--:R-:W-:Y:S05]  /*8a60*/  @!P1 NANOSLEEP.SYNCS 0x989680 ;  /* 0x009896800000995d */ /* 0x008fea0003900000 */
[----:B------:R-:W3:Y:S02]  /*8a70*/  @!P1 SYNCS.PHASECHK.TRANS64 P1, [R2+URZ+0xd0], R4 ;  /* 0x0000d004020095a7 */ /* 0x000ee400080210ff */
[----:B---3--:R-:W-:Y:S05]  /*8a80*/  @!P1 BRA `(.L_x_107) ;  /* 0xfffffffc00f09947 */ /* 0x008fea000383ffff */
[----:B------:R-:W-:Y:S05]  /*8a90*/  BRA `(.L_x_106) ;  /* 0xffffffdc00607947 */ /* 0x000fea000383ffff */
.L_x_109:
[----:B-1----:R1:W2:Y:S02]  /*8aa0*/  SYNCS.PHASECHK.TRANS64.TRYWAIT P0, [R27+URZ+0x130], R3 ;  /* 0x000130031b0075a7 */ /* 0x0022a400080011ff */
[----:B--2---:R-:W-:Y:S05]  /*8ab0*/  @!P0 NANOSLEEP.SYNCS 0x989680 ;  /* 0x009896800000895d */ /* 0x004fea0003900000 */
[----:B------:R-:W2:Y:S02]  /*8ac0*/  @!P0 SYNCS.PHASECHK.TRANS64 P0, [R27+URZ+0x130], R3 ;  /* 0x000130031b0085a7 */ /* 0x000ea400080010ff */
[----:B--2---:R-:W-:Y:S05]  /*8ad0*/  @!P0 BRA `(.L_x_109) ;  /* 0xfffffffc00f08947 */ /* 0x004fea000383ffff */
[----:B------:R-:W-:Y:S05]  /*8ae0*/  BRA `(.L_x_108) ;  /* 0xffffffdc00b07947 */ /* 0x000fea000383ffff */
.L_x_120:
[----:B-1----:R1:W2:Y:S02]  /*8af0*/  SYNCS.PHASECHK.TRANS64.TRYWAIT P0, [R2+URZ+0xd0], R63 ;  /* 0x0000d03f020075a7 */ /* 0x0022a400080011ff */
[----:B--2---:R-:W-:Y:S05]  /*8b00*/  @!P0 NANOSLEEP.SYNCS 0x989680 ;  /* 0x009896800000895d */ /* 0x004fea0003900000 */
[----:B------:R-:W2:Y:S02]  /*8b10*/  @!P0 SYNCS.PHASECHK.TRANS64 P0, [R2+URZ+0xd0], R63 ;  /* 0x0000d03f020085a7 */ /* 0x000ea400080010ff */
[----:B--2---:R-:W-:Y:S05]  /*8b20*/  @!P0 BRA `(.L_x_120) ;  /* 0xfffffffc00f08947 */ /* 0x004fea000383ffff */
[----:B------:R-:W-:Y:S05]  /*8b30*/  BRA `(.L_x_119) ;  /* 0xffffffe400c47947 */ /* 0x000fea000383ffff */
        .weak           $__internal_0_$__cuda_sm10x_tcgen05_guardrail_trap_col_being_dealloced_not_returned_by_alloc
        .type           $__internal_0_$__cuda_sm10x_tcgen05_guardrail_trap_col_being_dealloced_not_returned_by_alloc,@function
        .size           $__internal_0_$__cuda_sm10x_tcgen05_guardrail_trap_col_being_dealloced_not_returned_by_alloc,($__internal_1_$__cuda_sm10x_tcgen05_guardrail_trap_phase_invalid_during_alloc - $__internal_0_$__cuda_sm10x_tcgen05_guardrail_trap_col_being_dealloced_not_returned_by_alloc)
$__internal_0_$__cuda_sm10x_tcgen05_guardrail_trap_col_being_dealloced_not_returned_by_alloc:
[----:B------:R-:W-:Y:S05]  /*8b40*/  BPT.TRAP 0x1 ;  /* 0x000000040000795c */ /* 0x000fea0000300000 */
[----:B------:R-:W-:-:S04]  /*8b50*/  HFMA2 R3, -RZ, RZ, 0, 0 ;  /* 0x00000000ff037431 */ /* 0x000fc800000001ff */
[----:B------:R-:W-:Y:S05]  /*8b60*/  RET.REL.NODEC R2 `(_ZN7cutlass13device_kernelINS_4gemm6kernel13GemmUniversalIN4cute5tupleIJiiiiEEENS1_10collective13CollectiveMmaINS1_35MainloopSm100TmaUmmaWarpSpecializedILi13ELi2ELi4ENS5_IJNS4_1CILi4EEENSA_ILi2EEENSA_ILi1EEEEEEEENS5_IJNSA_ILi64EEESG_SG_EEENS_6half_tENS5_IJlSD_lEEESI_SJ_NS4_8TiledMMAINS4_8MMA_AtomIJNS4_20SM100_MMA_F16BF16_SSISI_SI_fLi64ELi64ELNS4_4UMMA5MajorE0ELSO_0ELNSN_7ScaleInE0ELSP_0EEEEEENS4_6LayoutINS5_IJSD_SD_SD_EEENS5_IJNSA_ILi0EEESU_SU_EEEEENS5_IJNS4_10UnderscoreESX_SX_EEEEENS4_23SM90_TMA_LOAD_MULTICASTENS4_14ComposedLayoutINS4_7SwizzleILi3ELi4ELi3EEENS4_18smem_ptr_flag_bitsILi16EEENSS_INS5_IJNSA_ILi8EEESG_EEENS5_IJSG_SD_EEEEEEEvNS4_8identityES10_S1A_vS1B_EENS_8epilogue10collective18CollectiveEpilogueINS1D_23Sm100TmaWarpSpecializedILi3ELi2ELi16ELb1ELb0EEEJSH_NS5_IJNSS_ISG_SD_EENSS_INSA_ILi32EEESD_EEEEESI_SJ_SI_SJ_NS1D_6fusion15FusionCallbacksIS1H_NS1M_17LinearCombinationISI_fSI_fLNS_15FloatRoundStyleE2EEESH_S1L_JEEENS4_5SM1004TMEM4LOAD26SM100_TMEM_LOAD_16dp256b4xENS4_13SM90_TMA_LOADENS11_INS12_ILi2ELi4ELi3EEES15_NSS_INS5_IJS16_S1J_EEENS5_IJS1J_SD_EEEEEEENS4_17SM75_U32x4_LDSM_NENS4_14SM90_TMA_STOREES21_NS4_17SM90_U32x4_STSM_NENS4_39AutoVectorizingCopyWithAssumedAlignmentILi128EEEEEEvvEEEEvNT_6ParamsE) ;  /* 0xffffff7402247950 */ /* 0x000fea0003c3ffff */
        .weak           $__internal_1_$__cuda_sm10x_tcgen05_guardrail_trap_phase_invalid_during_alloc
        .type           $__internal_1_$__cuda_sm10x_tcgen05_guardrail_trap_phase_invalid_during_alloc,@function
        .size           $__internal_1_$__cuda_sm10x_tcgen05_guardrail_trap_phase_invalid_during_alloc,($__internal_2_$__cuda_sm10x_tcgen05_guardrail_trap_unallocated_columns_being_dealloced - $__internal_1_$__cuda_sm10x_tcgen05_guardrail_trap_phase_invalid_during_alloc)
$__internal_1_$__cuda_sm10x_tcgen05_guardrail_trap_phase_invalid_during_alloc:
[----:B------:R-:W-:Y:S05]  /*8b70*/  BPT.TRAP 0x1 ;  /* 0x000000040000795c */ /* 0x000fea0000300000 */
[----:B------:R-:W-:-:S04]  /*8b80*/  MOV R5, 0x0 ;  /* 0x0000000000057802 */ /* 0x000fc80000000f00 */
[----:B------:R-:W-:Y:S05]  /*8b90*/  RET.REL.NODEC R4 `(_ZN7cutlass13device_kernelINS_4gemm6kernel13GemmUniversalIN4cute5tupleIJiiiiEEENS1_10collective13CollectiveMmaINS1_35MainloopSm100TmaUmmaWarpSpecializedILi13ELi2ELi4ENS5_IJNS4_1CILi4EEENSA_ILi2EEENSA_ILi1EEEEEEEENS5_IJNSA_ILi64EEESG_SG_EEENS_6half_tENS5_IJlSD_lEEESI_SJ_NS4_8TiledMMAINS4_8MMA_AtomIJNS4_20SM100_MMA_F16BF16_SSISI_SI_fLi64ELi64ELNS4_4UMMA5MajorE0ELSO_0ELNSN_7ScaleInE0ELSP_0EEEEEENS4_6LayoutINS5_IJSD_SD_SD_EEENS5_IJNSA_ILi0EEESU_SU_EEEEENS5_IJNS4_10UnderscoreESX_SX_EEEEENS4_23SM90_TMA_LOAD_MULTICASTENS4_14ComposedLayoutINS4_7SwizzleILi3ELi4ELi3EEENS4_18smem_ptr_flag_bitsILi16EEENSS_INS5_IJNSA_ILi8EEESG_EEENS5_IJSG_SD_EEEEEEEvNS4_8identityES10_S1A_vS1B_EENS_8epilogue10collective18CollectiveEpilogueINS1D_23Sm100TmaWarpSpecializedILi3ELi2ELi16ELb1ELb0EEEJSH_NS5_IJNSS_ISG_SD_EENSS_INSA_ILi32EEESD_EEEEESI_SJ_SI_SJ_NS1D_6fusion15FusionCallbacksIS1H_NS1M_17LinearCombinationISI_fSI_fLNS_15FloatRoundStyleE2EEESH_S1L_JEEENS4_5SM1004TMEM4LOAD26SM100_TMEM_LOAD_16dp256b4xENS4_13SM90_TMA_LOADENS11_INS12_ILi2ELi4ELi3EEES15_NSS_INS5_IJS16_S1J_EEENS5_IJS1J_SD_EEEEEEENS4_17SM75_U32x4_LDSM_NENS4_14SM90_TMA_STOREES21_NS4_17SM90_U32x4_STSM_NENS4_39AutoVectorizingCopyWithAssumedAlignmentILi128EEEEEEvvEEEEvNT_6ParamsE) ;  /* 0xffffff7404187950 */ /* 0x000fea0003c3ffff */
        .weak           $__internal_2_$__cuda_sm10x_tcgen05_guardrail_trap_unallocated_columns_being_dealloced
        .type           $__internal_2_$__cuda_sm10x_tcgen05_guardrail_trap_unallocated_columns_being_dealloced,@function
        .size           $__internal_2_$__cuda_sm10x_tcgen05_guardrail_trap_unallocated_columns_being_dealloced,(.L_x_189 - $__internal_2_$__cuda_sm10x_tcgen05_guardrail_trap_unallocated_columns_being_dealloced)
$__internal_2_$__cuda_sm10x_tcgen05_guardrail_trap_unallocated_columns_being_dealloced:
[----:B------:R-:W-:Y:S05]  /*8ba0*/  BPT.TRAP 0x1 ;  /* 0x000000040000795c */ /* 0x000fea0000300000 */
[----:B------:R-:W-:-:S04]  /*8bb0*/  HFMA2 R3, -RZ, RZ, 0, 0 ;  /* 0x00000000ff037431 */ /* 0x000fc800000001ff */
[----:B------:R-:W-:Y:S05]  /*8bc0*/  RET.REL.NODEC R2 `(_ZN7cutlass13device_kernelINS_4gemm6kernel13GemmUniversalIN4cute5tupleIJiiiiEEENS1_10collective13CollectiveMmaINS1_35MainloopSm100TmaUmmaWarpSpecializedILi13ELi2ELi4ENS5_IJNS4_1CILi4EEENSA_ILi2EEENSA_ILi1EEEEEEEENS5_IJNSA_ILi64EEESG_SG_EEENS_6half_tENS5_IJlSD_lEEESI_SJ_NS4_8TiledMMAINS4_8MMA_AtomIJNS4_20SM100_MMA_F16BF16_SSISI_SI_fLi64ELi64ELNS4_4UMMA5MajorE0ELSO_0ELNSN_7ScaleInE0ELSP_0EEEEEENS4_6LayoutINS5_IJSD_SD_SD_EEENS5_IJNSA_ILi0EEESU_SU_EEEEENS5_IJNS4_10UnderscoreESX_SX_EEEEENS4_23SM90_TMA_LOAD_MULTICASTENS4_14ComposedLayoutINS4_7SwizzleILi3ELi4ELi3EEENS4_18smem_ptr_flag_bitsILi16EEENSS_INS5_IJNSA_ILi8EEESG_EEENS5_IJSG_SD_EEEEEEEvNS4_8identityES10_S1A_vS1B_EENS_8epilogue10collective18CollectiveEpilogueINS1D_23Sm100TmaWarpSpecializedILi3ELi2ELi16ELb1ELb0EEEJSH_NS5_IJNSS_ISG_SD_EENSS_INSA_ILi32EEESD_EEEEESI_SJ_SI_SJ_NS1D_6fusion15FusionCallbacksIS1H_NS1M_17LinearCombinationISI_fSI_fLNS_15FloatRoundStyleE2EEESH_S1L_JEEENS4_5SM1004TMEM4LOAD26SM100_TMEM_LOAD_16dp256b4xENS4_13SM90_TMA_LOADENS11_INS12_ILi2ELi4ELi3EEES15_NSS_INS5_IJS16_S1J_EEENS5_IJS1J_SD_EEEEEEENS4_17SM75_U32x4_LDSM_NENS4_14SM90_TMA_STOREES21_NS4_17SM90_U32x4_STSM_NENS4_39AutoVectorizingCopyWithAssumedAlignmentILi128EEEEEEvvEEEEvNT_6ParamsE) ;  /* 0xffffff74020c7950 */ /* 0x000fea0003c3ffff */
.L_x_188:
[----:B------:R-:W-:-:S00]  /*8bd0*/  BRA `(.L_x_188) ;  /* 0xfffffffc00fc7947 */ /* 0x000fc0000383ffff */
[----:B------:R-:W-:-:S00]  /*8be0*/  NOP ;  /* 0x0000000000007918 */ /* 0x000fc00000000000 */
        /* <DEDUP_REMOVED lines=9> */
.L_x_189:


//--------------------- .nv.global.init           --------------------------
	.section	.nv.global.init,"aw",@progbits
.nv.global.init:
	.type		$str$27,@object
	.size		$str$27,($str$28 - $str$27)
$str$27:
        /*0000*/ 	.byte	0x28, 0x61, 0x64, 0x64, 0x72, 0x65, 0x73, 0x73, 0x20, 0x26, 0x20, 0x6d, 0x61, 0x73, 0x6b, 0x29
        /*0010*/ 	.byte	0x20, 0x3d, 0x3d, 0x20, 0x30, 0x00
	.type		$str$28,@object
	.size		$str$28,($str$26 - $str$28)
$str$28:
        /*0016*/ 	.byte	0x2f, 0x74, 0x6d, 0x70, 0x2f, 0x63, 0x75, 0x74, 0x6c, 0x61, 0x73, 0x73, 0x5f, 0x73, 0x77, 0x65
        /*0026*/ 	.byte	0x65, 0x70, 0x5f, 0x73, 0x72, 0x63, 0x2f, 0x69, 0x6e, 0x63, 0x6c, 0x75, 0x64, 0x65, 0x2f, 0x63
        /*0036*/ 	.byte	0x75, 0x74, 0x65, 0x2f, 0x70, 0x6f, 0x69, 0x6e, 0x74, 0x65, 0x72, 0x5f, 0x66, 0x6c, 0x61, 0x67
        /*0046*/ 	.byte	0x67, 0x65, 0x64, 0x2e, 0x68, 0x70, 0x70, 0x00
	.type		$str$26,@object
	.size		$str$26,($str$25 - $str$26)
$str$26:
        /*004e*/ 	.byte	0x2f, 0x74, 0x6d, 0x70, 0x2f, 0x63, 0x75, 0x74, 0x6c, 0x61, 0x73, 0x73, 0x5f, 0x73, 0x77, 0x65
        /*005e*/ 	.byte	0x65, 0x70, 0x5f, 0x73, 0x72, 0x63, 0x2f, 0x69, 0x6e, 0x63, 0x6c, 0x75, 0x64, 0x65, 0x2f, 0x63
        /*006e*/ 	.byte	0x75, 0x74, 0x65, 0x2f, 0x61, 0x74, 0x6f, 0x6d, 0x2f, 0x63, 0x6f, 0x70, 0x79, 0x5f, 0x74, 0x72
        /*007e*/ 	.byte	0x61, 0x69, 0x74, 0x73, 0x5f, 0x73, 0x6d, 0x31, 0x30, 0x30, 0x2e, 0x68, 0x70, 0x70, 0x00
	.type		$str$25,@object
	.size		$str$25,(__unnamed_1 - $str$25)
$str$25:
        /*008d*/ 	.byte	0x28, 0x28, 0x75, 0x69, 0x6e, 0x74, 0x33, 0x32, 0x5f, 0x74, 0x28, 0x74, 0x68, 0x72, 0x65, 0x61
        /*009d*/ 	.byte	0x64, 0x49, 0x64, 0x78, 0x2e, 0x78, 0x29, 0x20, 0x2f, 0x20, 0x33, 0x32, 0x29, 0x20, 0x25, 0x20
        /*00ad*/ 	.byte	0x34, 0x29, 0x20, 0x3d, 0x3d, 0x20, 0x28, 0x28, 0x28, 0x74, 0x6d, 0x65, 0x6d, 0x5f, 0x61, 0x64
        /*00bd*/ 	.byte	0x64, 0x72, 0x20, 0x3e, 0x3e, 0x20, 0x31, 0x36, 0x29, 0x20, 0x2f, 0x20, 0x33, 0x32, 0x29, 0x20
        /*00cd*/ 	.byte	0x25, 0x20, 0x34, 0x29, 0x00
	.type		__unnamed_1,@object
	.size		__unnamed_1,(__unnamed_2 - __unnamed_1)
__unnamed_1:
        /*00d2*/ 	.byte	0x61, 0x75, 0x74, 0x6f, 0x20, 0x63, 0x75, 0x74, 0x65, 0x3a, 0x3a, 0x61, 0x73, 0x5f, 0x70, 0x6f
        /* <DEDUP_REMOVED lines=24> */
        /*0262*/ 	.byte	0x3e, 0x3e, 0x3e, 0x5d, 0x00
	.type		__unnamed_2,@object
	.size		__unnamed_2,(.L_2 - __unnamed_2)
__unnamed_2:
        /* <DEDUP_REMOVED lines=46> */
.L_2:


//--------------------- .nv.shared._ZN7cutlass13device_kernelINS_4gemm6kernel13GemmUniversalIN4cute5tupleIJiiiiEEENS1_10collective13CollectiveMmaINS1_35MainloopSm100TmaUmmaWarpSpecializedILi13ELi2ELi4ENS5_IJNS4_1CILi4EEENSA_ILi2EEENSA_ILi1EEEEEEEENS5_IJNSA_ILi64EEESG_SG_EEENS_6half_tENS5_IJlSD_lEEESI_SJ_NS4_8TiledMMAINS4_8MMA_AtomIJNS4_20SM100_MMA_F16BF16_SSISI_SI_fLi64ELi64ELNS4_4UMMA5MajorE0ELSO_0ELNSN_7ScaleInE0ELSP_0EEEEEENS4_6LayoutINS5_IJSD_SD_SD_EEENS5_IJNSA_ILi0EEESU_SU_EEEEENS5_IJNS4_10UnderscoreESX_SX_EEEEENS4_23SM90_TMA_LOAD_MULTICASTENS4_14ComposedLayoutINS4_7SwizzleILi3ELi4ELi3EEENS4_18smem_ptr_flag_bitsILi16EEENSS_INS5_IJNSA_ILi8EEESG_EEENS5_IJSG_SD_EEEEEEEvNS4_8identityES10_S1A_vS1B_EENS_8epilogue10collective18CollectiveEpilogueINS1D_23Sm100TmaWarpSpecializedILi3ELi2ELi16ELb1ELb0EEEJSH_NS5_IJNSS_ISG_SD_EENSS_INSA_ILi32EEESD_EEEEESI_SJ_SI_SJ_NS1D_6fusion15FusionCallbacksIS1H_NS1M_17LinearCombinationISI_fSI_fLNS_15FloatRoundStyleE2EEESH_S1L_JEEENS4_5SM1004TMEM4LOAD26SM100_TMEM_LOAD_16dp256b4xENS4_13SM90_TMA_LOADENS11_INS12_ILi2ELi4ELi3EEES15_NSS_INS5_IJS16_S1J_EEENS5_IJS1J_SD_EEEEEEENS4_17SM75_U32x4_LDSM_NENS4_14SM90_TMA_STOREES21_NS4_17SM90_U32x4_STSM_NENS4_39AutoVectorizingCopyWithAssumedAlignmentILi128EEEEEEvvEEEEvNT_6ParamsE --------------------------
	.section	.nv.shared._ZN7cutlass13device_kernelINS_4gemm6kernel13GemmUniversalIN4cute5tupleIJiiiiEEENS1_10collective13CollectiveMmaINS1_35MainloopSm100TmaUmmaWarpSpecializedILi13ELi2ELi4ENS5_IJNS4_1CILi4EEENSA_ILi2EEENSA_ILi1EEEEEEEENS5_IJNSA_ILi64EEESG_SG_EEENS_6half_tENS5_IJlSD_lEEESI_SJ_NS4_8TiledMMAINS4_8MMA_AtomIJNS4_20SM100_MMA_F16BF16_SSISI_SI_fLi64ELi64ELNS4_4UMMA5MajorE0ELSO_0ELNSN_7ScaleInE0ELSP_0EEEEEENS4_6LayoutINS5_IJSD_SD_SD_EEENS5_IJNSA_ILi0EEESU_SU_EEEEENS5_IJNS4_10UnderscoreESX_SX_EEEEENS4_23SM90_TMA_LOAD_MULTICASTENS4_14ComposedLayoutINS4_7SwizzleILi3ELi4ELi3EEENS4_18smem_ptr_flag_bitsILi16EEENSS_INS5_IJNSA_ILi8EEESG_EEENS5_IJSG_SD_EEEEEEEvNS4_8identityES10_S1A_vS1B_EENS_8epilogue10collective18CollectiveEpilogueINS1D_23Sm100TmaWarpSpecializedILi3ELi2ELi16ELb1ELb0EEEJSH_NS5_IJNSS_ISG_SD_EENSS_INSA_ILi32EEESD_EEEEESI_SJ_SI_SJ_NS1D_6fusion15FusionCallbacksIS1H_NS1M_17LinearCombinationISI_fSI_fLNS_15FloatRoundStyleE2EEESH_S1L_JEEENS4_5SM1004TMEM4LOAD26SM100_TMEM_LOAD_16dp256b4xENS4_13SM90_TMA_LOADENS11_INS12_ILi2ELi4ELi3EEES15_NSS_INS5_IJS16_S1J_EEENS5_IJS1J_SD_EEEEEEENS4_17SM75_U32x4_LDSM_NENS4_14SM90_TMA_STOREES21_NS4_17SM90_U32x4_STSM_NENS4_39AutoVectorizingCopyWithAssumedAlignmentILi128EEEEEEvvEEEEvNT_6ParamsE,"aw",@nobits
	.sectionflags	@""
	.align	16
	.zero		1024


//--------------------- .nv.shared.reserved.0     --------------------------
	.section	.nv.shared.reserved.0,"aw",@nobits
	.weak		__nv_reservedSMEM_offset_0_alias
	.size		__nv_reservedSMEM_offset_0_alias, 0, 64
	.other		__nv_reservedSMEM_offset_0_alias,@"STO_CUDA_RESERVED_SHARED STV_DEFAULT"
__nv_reservedSMEM_offset_0_alias:
	.zero		0
.nv.shared.reserved.0:
	.zero		64
	.weak		__nv_reservedSMEM_tcgen05_partition
	.type		__nv_reservedSMEM_tcgen05_partition,@object
	.size		__nv_reservedSMEM_tcgen05_partition,(.L_0 - __nv_reservedSMEM_tcgen05_partition)
__nv_reservedSMEM_tcgen05_partition:
	.zero		32
.L_0:


//--------------------- .nv.global                --------------------------
	.section	.nv.global,"aw",@nobits
.nv.global:
	.type		_ZN40_INTERNAL_e7da3c45_4_k_cu_a5d473cb_157274cute1_E,@object
	.size		_ZN40_INTERNAL_e7da3c45_4_k_cu_a5d473cb_157274cute1_E,(_ZN40_INTERNAL_e7da3c45_4_k_cu_a5d473cb_157274cuda3std3__45__cpo6cbeginE - _ZN40_INTERNAL_e7da3c45_4_k_cu_a5d473cb_157274cute1_E)
_ZN40_INTERNAL_e7da3c45_4_k_cu_a5d473cb_157274cute1_E:
	.zero		1
	.type		_ZN40_INTERNAL_e7da3c45_4_k_cu_a5d473cb_157274cuda3std3__45__cpo6cbeginE,@object
	.size		_ZN40_INTERNAL_e7da3c45_4_k_cu_a5d473cb_157274cuda3std3__45__cpo6cbeginE,(_ZN40_INTERNAL_e7da3c45_4_k_cu_a5d473cb_157274cuda3std3__48in_placeE - _ZN40_INTERNAL_e7da3c45_4_k_cu_a5d473cb_157274cuda3std3__45__cpo6cbeginE)
_ZN40_INTERNAL_e7da3c45_4_k_cu_a5d473cb_157274cuda3std3__45__cpo6cbeginE:
	.zero		1
	.type		_ZN40_INTERNAL_e7da3c45_4_k_cu_a5d473cb_157274cuda3std3__48in_placeE,@object
	.size		_ZN40_INTERNAL_e7da3c45_4_k_cu_a5d473cb_157274cuda3std3__48in_placeE,(_ZN40_INTERNAL_e7da3c45_4_k_cu_a5d473cb_157274cuda3std6ranges3__45__cpo9iter_moveE - _ZN40_INTERNAL_e7da3c45_4_k_cu_a5d473cb_157274cuda3std3__48in_placeE)
_ZN40_INTERNAL_e7da3c45_4_k_cu_a5d473cb_157274cuda3std3__48in_placeE:
	.zero		1
	.type		_ZN40_INTERNAL_e7da3c45_4_k_cu_a5d473cb_157274cuda3std6ranges3__45__cpo9iter_moveE,@object
	.size		_ZN40_INTERNAL_e7da3c45_4_k_cu_a5d473cb_157274cuda3std6ranges3__45__cpo9iter_moveE,(_ZN40_INTERNAL_e7da3c45_4_k_cu_a5d473cb_157274cuda3std3__45__cpo5beginE - _ZN40_INTERNAL_e7da3c45_4_k_cu_a5d473cb_157274cuda3std6ranges3__45__cpo9iter_moveE)
_ZN40_INTERNAL_e7da3c45_4_k_cu_a5d473cb_157274cuda3std6ranges3__45__cpo9iter_moveE:
	.zero		1
	.type		_ZN40_INTERNAL_e7da3c45_4_k_cu_a5d473cb_157274cuda3std3__45__cpo5beginE,@object
	.size		_ZN40_INTERNAL_e7da3c45_4_k_cu_a5d473cb_157274cuda3std3__45__cpo5beginE,(_ZN40_INTERNAL_e7da3c45_4_k_cu_a5d473cb_157274cuda3std3__442_GLOBAL__N__e7da3c45_4_k_cu_a5d473cb_157276ignoreE - _ZN40_INTERNAL_e7da3c45_4_k_cu_a5d473cb_157274cuda3std3__45__cpo5beginE)
_ZN40_INTERNAL_e7da3c45_4_k_cu_a5d473cb_157274cuda3std3__45__cpo5beginE:
	.zero		1
	.type		_ZN40_INTERNAL_e7da3c45_4_k_cu_a5d473cb_157274cuda3std3__442_GLOBAL__N__e7da3c45_4_k_cu_a5d473cb_157276ignoreE,@object
	.size		_ZN40_INTERNAL_e7da3c45_4_k_cu_a5d473cb_157274cuda3std3__442_GLOBAL__N__e7da3c45_4_k_cu_a5d473cb_157276ignoreE,(_ZN40_INTERNAL_e7da3c45_4_k_cu_a5d473cb_157274cute7productE - _ZN40_INTERNAL_e7da3c45_4_k_cu_a5d473cb_157274cuda3std3__442_GLOBAL__N__e7da3c45_4_k_cu_a5d473cb_157276ignoreE)
_ZN40_INTERNAL_e7da3c45_4_k_cu_a5d473cb_157274cuda3std3__442_GLOBAL__N__e7da3c45_4_k_cu_a5d473cb_157276ignoreE:
	.zero		1
	.type		_ZN40_INTERNAL_e7da3c45_4_k_cu_a5d473cb_157274cute7productE,@object
	.size		_ZN40_INTERNAL_e7da3c45_4_k_cu_a5d473cb_157274cute7productE,(_ZN40_INTERNAL_e7da3c45_4_k_cu_a5d473cb_157274cuda3std3__45__cpo3endE - _ZN40_INTERNAL_e7da3c45_4_k_cu_a5d473cb_157274cute7productE)
_ZN40_INTERNAL_e7da3c45_4_k_cu_a5d473cb_157274cute7productE:
	.zero		1
	.type		_ZN40_INTERNAL_e7da3c45_4_k_cu_a5d473cb_157274cuda3std3__45__cpo3endE,@object
	.size		_ZN40_INTERNAL_e7da3c45_4_k_cu_a5d473cb_157274cuda3std3__45__cpo3endE,(_ZN40_INTERNAL_e7da3c45_4_k_cu_a5d473cb_157274cuda3std3__419piecewise_constructE - _ZN40_INTERNAL_e7da3c45_4_k_cu_a5d473cb_157274cuda3std3__45__cpo3endE)
_ZN40_INTERNAL_e7da3c45_4_k_cu_a5d473cb_157274cuda3std3__45__cpo3endE:
	.zero		1
	.type		_ZN40_INTERNAL_e7da3c45_4_k_cu_a5d473cb_157274cuda3std3__419piecewise_constructE,@object
	.size		_ZN40_INTERNAL_e7da3c45_4_k_cu_a5d473cb_157274cuda3std3__419piecewise_constructE,(_ZN40_INTERNAL_e7da3c45_4_k_cu_a5d473cb_157274cuda3std3__45__cpo4cendE - _ZN40_INTERNAL_e7da3c45_4_k_cu_a5d473cb_157274cuda3std3__419piecewise_constructE)
_ZN40_INTERNAL_e7da3c45_4_k_cu_a5d473cb_157274cuda3std3__419piecewise_constructE:
	.zero		1
	.type		_ZN40_INTERNAL_e7da3c45_4_k_cu_a5d473cb_157274cuda3std3__45__cpo4cendE,@object
	.size		_ZN40_INTERNAL_e7da3c45_4_k_cu_a5d473cb_157274cuda3std3__45__cpo4cendE,(_ZN40_INTERNAL_e7da3c45_4_k_cu_a5d473cb_157274cuda3std6ranges3__45__cpo4swapE - _ZN40_INTERNAL_e7da3c45_4_k_cu_a5d473cb_157274cuda3std3__45__cpo4cendE)
_ZN40_INTERNAL_e7da3c45_4_k_cu_a5d473cb_157274cuda3std3__45__cpo4cendE:
	.zero		1
	.type		_ZN40_INTERNAL_e7da3c45_4_k_cu_a5d473cb_157274cuda3std6ranges3__45__cpo4swapE,@object
	.size		_ZN40_INTERNAL_e7da3c45_4_k_cu_a5d473cb_157274cuda3std6ranges3__45__cpo4swapE,(.L_10 - _ZN40_INTERNAL_e7da3c45_4_k_cu_a5d473cb_157274cuda3std6ranges3__45__cpo4swapE)
_ZN40_INTERNAL_e7da3c45_4_k_cu_a5d473cb_157274cuda3std6ranges3__45__cpo4swapE:
	.zero		1
.L_10:


//--------------------- .nv.constant0._ZN7cutlass13device_kernelINS_4gemm6kernel13GemmUniversalIN4cute5tupleIJiiiiEEENS1_10collective13CollectiveMmaINS1_35MainloopSm100TmaUmmaWarpSpecializedILi13ELi2ELi4ENS5_IJNS4_1CILi4EEENSA_ILi2EEENSA_ILi1EEEEEEEENS5_IJNSA_ILi64EEESG_SG_EEENS_6half_tENS5_IJlSD_lEEESI_SJ_NS4_8TiledMMAINS4_8MMA_AtomIJNS4_20SM100_MMA_F16BF16_SSISI_SI_fLi64ELi64ELNS4_4UMMA5MajorE0ELSO_0ELNSN_7ScaleInE0ELSP_0EEEEEENS4_6LayoutINS5_IJSD_SD_SD_EEENS5_IJNSA_ILi0EEESU_SU_EEEEENS5_IJNS4_10UnderscoreESX_SX_EEEEENS4_23SM90_TMA_LOAD_MULTICASTENS4_14ComposedLayoutINS4_7SwizzleILi3ELi4ELi3EEENS4_18smem_ptr_flag_bitsILi16EEENSS_INS5_IJNSA_ILi8EEESG_EEENS5_IJSG_SD_EEEEEEEvNS4_8identityES10_S1A_vS1B_EENS_8epilogue10collective18CollectiveEpilogueINS1D_23Sm100TmaWarpSpecializedILi3ELi2ELi16ELb1ELb0EEEJSH_NS5_IJNSS_ISG_SD_EENSS_INSA_ILi32EEESD_EEEEESI_SJ_SI_SJ_NS1D_6fusion15FusionCallbacksIS1H_NS1M_17LinearCombinationISI_fSI_fLNS_15FloatRoundStyleE2EEESH_S1L_JEEENS4_5SM1004TMEM4LOAD26SM100_TMEM_LOAD_16dp256b4xENS4_13SM90_TMA_LOADENS11_INS12_ILi2ELi4ELi3EEES15_NSS_INS5_IJS16_S1J_EEENS5_IJS1J_SD_EEEEEEENS4_17SM75_U32x4_LDSM_NENS4_14SM90_TMA_STOREES21_NS4_17SM90_U32x4_STSM_NENS4_39AutoVectorizingCopyWithAssumedAlignmentILi128EEEEEEvvEEEEvNT_6ParamsE --------------------------
	.section	.nv.constant0._ZN7cutlass13device_kernelINS_4gemm6kernel13GemmUniversalIN4cute5tupleIJiiiiEEENS1_10collective13CollectiveMmaINS1_35MainloopSm100TmaUmmaWarpSpecializedILi13ELi2ELi4ENS5_IJNS4_1CILi4EEENSA_ILi2EEENSA_ILi1EEEEEEEENS5_IJNSA_ILi64EEESG_SG_EEENS_6half_tENS5_IJlSD_lEEESI_SJ_NS4_8TiledMMAINS4_8MMA_AtomIJNS4_20SM100_MMA_F16BF16_SSISI_SI_fLi64ELi64ELNS4_4UMMA5MajorE0ELSO_0ELNSN_7ScaleInE0ELSP_0EEEEEENS4_6LayoutINS5_IJSD_SD_SD_EEENS5_IJNSA_ILi0EEESU_SU_EEEEENS5_IJNS4_10UnderscoreESX_SX_EEEEENS4_23SM90_TMA_LOAD_MULTICASTENS4_14ComposedLayoutINS4_7SwizzleILi3ELi4ELi3EEENS4_18smem_ptr_flag_bitsILi16EEENSS_INS5_IJNSA_ILi8EEESG_EEENS5_IJSG_SD_EEEEEEEvNS4_8identityES10_S1A_vS1B_EENS_8epilogue10collective18CollectiveEpilogueINS1D_23Sm100TmaWarpSpecializedILi3ELi2ELi16ELb1ELb0EEEJSH_NS5_IJNSS_ISG_SD_EENSS_INSA_ILi32EEESD_EEEEESI_SJ_SI_SJ_NS1D_6fusion15FusionCallbacksIS1H_NS1M_17LinearCombinationISI_fSI_fLNS_15FloatRoundStyleE2EEESH_S1L_JEEENS4_5SM1004TMEM4LOAD26SM100_TMEM_LOAD_16dp256b4xENS4_13SM90_TMA_LOADENS11_INS12_ILi2ELi4ELi3EEES15_NSS_INS5_IJS16_S1J_EEENS5_IJS1J_SD_EEEEEEENS4_17SM75_U32x4_LDSM_NENS4_14SM90_TMA_STOREES21_NS4_17SM90_U32x4_STSM_NENS4_39AutoVectorizingCopyWithAssumedAlignmentILi128EEEEEEvvEEEEvNT_6ParamsE,"a",@progbits
	.sectionflags	@""
	.align	4
.nv.constant0._ZN7cutlass13device_kernelINS_4gemm6kernel13GemmUniversalIN4cute5tupleIJiiiiEEENS1_10collective13CollectiveMmaINS1_35MainloopSm100TmaUmmaWarpSpecializedILi13ELi2ELi4ENS5_IJNS4_1CILi4EEENSA_ILi2EEENSA_ILi1EEEEEEEENS5_IJNSA_ILi64EEESG_SG_EEENS_6half_tENS5_IJlSD_lEEESI_SJ_NS4_8TiledMMAINS4_8MMA_AtomIJNS4_20SM100_MMA_F16BF16_SSISI_SI_fLi64ELi64ELNS4_4UMMA5MajorE0ELSO_0ELNSN_7ScaleInE0ELSP_0EEEEEENS4_6LayoutINS5_IJSD_SD_SD_EEENS5_IJNSA_ILi0EEESU_SU_EEEEENS5_IJNS4_10UnderscoreESX_SX_EEEEENS4_23SM90_TMA_LOAD_MULTICASTENS4_14ComposedLayoutINS4_7SwizzleILi3ELi4ELi3EEENS4_18smem_ptr_flag_bitsILi16EEENSS_INS5_IJNSA_ILi8EEESG_EEENS5_IJSG_SD_EEEEEEEvNS4_8identityES10_S1A_vS1B_EENS_8epilogue10collective18CollectiveEpilogueINS1D_23Sm100TmaWarpSpecializedILi3ELi2ELi16ELb1ELb0EEEJSH_NS5_IJNSS_ISG_SD_EENSS_INSA_ILi32EEESD_EEEEESI_SJ_SI_SJ_NS1D_6fusion15FusionCallbacksIS1H_NS1M_17LinearCombinationISI_fSI_fLNS_15FloatRoundStyleE2EEESH_S1L_JEEENS4_5SM1004TMEM4LOAD26SM100_TMEM_LOAD_16dp256b4xENS4_13SM90_TMA_LOADENS11_INS12_ILi2ELi4ELi3EEES15_NSS_INS5_IJS16_S1J_EEENS5_IJS1J_SD_EEEEEEENS4_17SM75_U32x4_LDSM_NENS4_14SM90_TMA_STOREES21_NS4_17SM90_U32x4_STSM_NENS4_39AutoVectorizingCopyWithAssumedAlignmentILi128EEEEEEvvEEEEvNT_6ParamsE:
	.zero		2944


//--------------------- SYMBOLS --------------------------

	.type		.nv.reservedSmem.offset0,@object
	.size		.nv.reservedSmem.offset0,0x4
	.type		.nv.reservedSmem.cap,@object
	.size		.nv.reservedSmem.cap,0x4
	.type		__assertfail,@function
